//
// Generated by NVIDIA NVVM Compiler
//
// Compiler Build ID: CL-36424714
// Cuda compilation tools, release 13.0, V13.0.88
// Based on NVVM 20.0.0
//

.version 9.0
.target sm_100
.address_size 64

	// .globl	_Z20calculate_differencePfS_S_S_fS_
// _ZZ20calculate_differencePfS_S_S_fS_E14shared_weights has been demoted
.global .align 1 .b8 _ZN34_INTERNAL_3dde0b5d_4_k_cu_e452a0da4cuda3std3__45__cpo5beginE[1];
.global .align 1 .b8 _ZN34_INTERNAL_3dde0b5d_4_k_cu_e452a0da4cuda3std3__45__cpo3endE[1];
.global .align 1 .b8 _ZN34_INTERNAL_3dde0b5d_4_k_cu_e452a0da4cuda3std3__45__cpo6cbeginE[1];
.global .align 1 .b8 _ZN34_INTERNAL_3dde0b5d_4_k_cu_e452a0da4cuda3std3__45__cpo4cendE[1];
.global .align 1 .b8 _ZN34_INTERNAL_3dde0b5d_4_k_cu_e452a0da4cuda3std3__45__cpo6rbeginE[1];
.global .align 1 .b8 _ZN34_INTERNAL_3dde0b5d_4_k_cu_e452a0da4cuda3std3__45__cpo4rendE[1];
.global .align 1 .b8 _ZN34_INTERNAL_3dde0b5d_4_k_cu_e452a0da4cuda3std3__45__cpo7crbeginE[1];
.global .align 1 .b8 _ZN34_INTERNAL_3dde0b5d_4_k_cu_e452a0da4cuda3std3__45__cpo5crendE[1];
.global .align 1 .b8 _ZN34_INTERNAL_3dde0b5d_4_k_cu_e452a0da4cuda3std3__436_GLOBAL__N__3dde0b5d_4_k_cu_e452a0da6ignoreE[1];
.global .align 1 .b8 _ZN34_INTERNAL_3dde0b5d_4_k_cu_e452a0da4cuda3std3__419piecewise_constructE[1];
.global .align 1 .b8 _ZN34_INTERNAL_3dde0b5d_4_k_cu_e452a0da4cuda3std3__48in_placeE[1];
.global .align 1 .b8 _ZN34_INTERNAL_3dde0b5d_4_k_cu_e452a0da4cuda3std3__420unreachable_sentinelE[1];
.global .align 1 .b8 _ZN34_INTERNAL_3dde0b5d_4_k_cu_e452a0da4cuda3std3__47nulloptE[1];
.global .align 1 .b8 _ZN34_INTERNAL_3dde0b5d_4_k_cu_e452a0da4cuda3std3__48unexpectE[1];
.global .align 1 .b8 _ZN34_INTERNAL_3dde0b5d_4_k_cu_e452a0da4cuda3std6ranges3__45__cpo4swapE[1];
.global .align 1 .b8 _ZN34_INTERNAL_3dde0b5d_4_k_cu_e452a0da4cuda3std6ranges3__45__cpo9iter_moveE[1];
.global .align 1 .b8 _ZN34_INTERNAL_3dde0b5d_4_k_cu_e452a0da4cuda3std6ranges3__45__cpo5beginE[1];
.global .align 1 .b8 _ZN34_INTERNAL_3dde0b5d_4_k_cu_e452a0da4cuda3std6ranges3__45__cpo3endE[1];
.global .align 1 .b8 _ZN34_INTERNAL_3dde0b5d_4_k_cu_e452a0da4cuda3std6ranges3__45__cpo6cbeginE[1];
.global .align 1 .b8 _ZN34_INTERNAL_3dde0b5d_4_k_cu_e452a0da4cuda3std6ranges3__45__cpo4cendE[1];
.global .align 1 .b8 _ZN34_INTERNAL_3dde0b5d_4_k_cu_e452a0da4cuda3std6ranges3__45__cpo7advanceE[1];
.global .align 1 .b8 _ZN34_INTERNAL_3dde0b5d_4_k_cu_e452a0da4cuda3std6ranges3__45__cpo9iter_swapE[1];
.global .align 1 .b8 _ZN34_INTERNAL_3dde0b5d_4_k_cu_e452a0da4cuda3std6ranges3__45__cpo4nextE[1];
.global .align 1 .b8 _ZN34_INTERNAL_3dde0b5d_4_k_cu_e452a0da4cuda3std6ranges3__45__cpo4prevE[1];
.global .align 1 .b8 _ZN34_INTERNAL_3dde0b5d_4_k_cu_e452a0da4cuda3std6ranges3__45__cpo4dataE[1];
.global .align 1 .b8 _ZN34_INTERNAL_3dde0b5d_4_k_cu_e452a0da4cuda3std6ranges3__45__cpo5cdataE[1];
.global .align 1 .b8 _ZN34_INTERNAL_3dde0b5d_4_k_cu_e452a0da4cuda3std6ranges3__45__cpo4sizeE[1];
.global .align 1 .b8 _ZN34_INTERNAL_3dde0b5d_4_k_cu_e452a0da4cuda3std6ranges3__45__cpo5ssizeE[1];
.global .align 1 .b8 _ZN34_INTERNAL_3dde0b5d_4_k_cu_e452a0da4cuda3std6ranges3__45__cpo8distanceE[1];
.global .align 1 .b8 _ZN34_INTERNAL_3dde0b5d_4_k_cu_e452a0da6thrust24THRUST_300001_SM_1000_NS8cuda_cub3parE[1];
.global .align 1 .b8 _ZN34_INTERNAL_3dde0b5d_4_k_cu_e452a0da6thrust24THRUST_300001_SM_1000_NS8cuda_cub10par_nosyncE[1];
.global .align 1 .b8 _ZN34_INTERNAL_3dde0b5d_4_k_cu_e452a0da6thrust24THRUST_300001_SM_1000_NS6system6detail10sequential3seqE[1];
.global .align 1 .b8 _ZN34_INTERNAL_3dde0b5d_4_k_cu_e452a0da6thrust24THRUST_300001_SM_1000_NS12placeholders2_1E[1];
.global .align 1 .b8 _ZN34_INTERNAL_3dde0b5d_4_k_cu_e452a0da6thrust24THRUST_300001_SM_1000_NS12placeholders2_2E[1];
.global .align 1 .b8 _ZN34_INTERNAL_3dde0b5d_4_k_cu_e452a0da6thrust24THRUST_300001_SM_1000_NS12placeholders2_3E[1];
.global .align 1 .b8 _ZN34_INTERNAL_3dde0b5d_4_k_cu_e452a0da6thrust24THRUST_300001_SM_1000_NS12placeholders2_4E[1];
.global .align 1 .b8 _ZN34_INTERNAL_3dde0b5d_4_k_cu_e452a0da6thrust24THRUST_300001_SM_1000_NS12placeholders2_5E[1];
.global .align 1 .b8 _ZN34_INTERNAL_3dde0b5d_4_k_cu_e452a0da6thrust24THRUST_300001_SM_1000_NS12placeholders2_6E[1];
.global .align 1 .b8 _ZN34_INTERNAL_3dde0b5d_4_k_cu_e452a0da6thrust24THRUST_300001_SM_1000_NS12placeholders2_7E[1];
.global .align 1 .b8 _ZN34_INTERNAL_3dde0b5d_4_k_cu_e452a0da6thrust24THRUST_300001_SM_1000_NS12placeholders2_8E[1];
.global .align 1 .b8 _ZN34_INTERNAL_3dde0b5d_4_k_cu_e452a0da6thrust24THRUST_300001_SM_1000_NS12placeholders2_9E[1];
.global .align 1 .b8 _ZN34_INTERNAL_3dde0b5d_4_k_cu_e452a0da6thrust24THRUST_300001_SM_1000_NS12placeholders3_10E[1];
.global .align 1 .b8 _ZN34_INTERNAL_3dde0b5d_4_k_cu_e452a0da6thrust24THRUST_300001_SM_1000_NS3seqE[1];

.visible .entry _Z20calculate_differencePfS_S_S_fS_(
	.param .u64 .ptr .align 1 _Z20calculate_differencePfS_S_S_fS__param_0,
	.param .u64 .ptr .align 1 _Z20calculate_differencePfS_S_S_fS__param_1,
	.param .u64 .ptr .align 1 _Z20calculate_differencePfS_S_S_fS__param_2,
	.param .u64 .ptr .align 1 _Z20calculate_differencePfS_S_S_fS__param_3,
	.param .f32 _Z20calculate_differencePfS_S_S_fS__param_4,
	.param .u64 .ptr .align 1 _Z20calculate_differencePfS_S_S_fS__param_5
)
{
	.reg .pred 	%p<7>;
	.reg .b16 	%rs<6>;
	.reg .b32 	%r<63>;
	.reg .b32 	%f<107>;
	.reg .b64 	%rd<37>;
	.reg .b64 	%fd<17>;
	// demoted variable
	.shared .align 4 .b8 _ZZ20calculate_differencePfS_S_S_fS_E14shared_weights[4096];
	ld.param.u64 	%rd14, [_Z20calculate_differencePfS_S_S_fS__param_0];
	ld.param.u64 	%rd15, [_Z20calculate_differencePfS_S_S_fS__param_1];
	ld.param.u64 	%rd17, [_Z20calculate_differencePfS_S_S_fS__param_2];
	ld.param.u64 	%rd18, [_Z20calculate_differencePfS_S_S_fS__param_3];
	ld.param.f32 	%f3, [_Z20calculate_differencePfS_S_S_fS__param_4];
	ld.param.u64 	%rd16, [_Z20calculate_differencePfS_S_S_fS__param_5];
	cvta.to.global.u64 	%rd1, %rd18;
	cvta.to.global.u64 	%rd2, %rd17;
	mov.u32 	%r1, %tid.x;
	mov.u32 	%r2, %ntid.x;
	mov.u32 	%r36, %ctaid.x;
	mad.lo.s32 	%r3, %r2, %r36, %r1;
	cvt.u16.u32 	%rs1, %r1;
	xor.b16  	%rs2, %rs1, 1023;
	cvt.u16.u32 	%rs3, %r2;
	div.u16 	%rs4, %rs2, %rs3;
	add.s16 	%rs5, %rs4, 1;
	cvt.u32.u16 	%r4, %rs5;
	and.b32  	%r5, %r4, 3;
	setp.lt.u16 	%p1, %rs4, 3;
	mov.b32 	%r57, 0;
	@%p1 bra 	$L__BB0_3;
	shl.b32 	%r6, %r2, 2;
	shl.b32 	%r38, %r1, 2;
	mov.u32 	%r39, _ZZ20calculate_differencePfS_S_S_fS_E14shared_weights;
	add.s32 	%r55, %r39, %r38;
	shl.b32 	%r8, %r2, 4;
	shl.b32 	%r9, %r2, 3;
	mul.lo.s32 	%r10, %r2, 12;
	and.b32  	%r40, %r4, 2044;
	neg.s32 	%r53, %r40;
	mov.b32 	%r57, 0;
	cvt.u64.u32 	%rd21, %r6;
	mov.u32 	%r54, %r1;
$L__BB0_2:
	mul.wide.s32 	%rd19, %r54, 4;
	add.s64 	%rd20, %rd1, %rd19;
	ld.global.f32 	%f4, [%rd20];
	st.shared.f32 	[%r55], %f4;
	add.s64 	%rd22, %rd20, %rd21;
	ld.global.f32 	%f5, [%rd22];
	add.s32 	%r41, %r55, %r6;
	st.shared.f32 	[%r41], %f5;
	add.s64 	%rd23, %rd22, %rd21;
	ld.global.f32 	%f6, [%rd23];
	add.s32 	%r42, %r55, %r9;
	st.shared.f32 	[%r42], %f6;
	add.s64 	%rd24, %rd23, %rd21;
	ld.global.f32 	%f7, [%rd24];
	add.s32 	%r43, %r55, %r10;
	st.shared.f32 	[%r43], %f7;
	add.s32 	%r57, %r57, %r6;
	add.s32 	%r55, %r55, %r8;
	add.s32 	%r54, %r54, %r6;
	add.s32 	%r53, %r53, 4;
	setp.ne.s32 	%p2, %r53, 0;
	@%p2 bra 	$L__BB0_2;
$L__BB0_3:
	setp.eq.s32 	%p3, %r5, 0;
	@%p3 bra 	$L__BB0_6;
	add.s32 	%r59, %r1, %r57;
	shl.b32 	%r44, %r59, 2;
	mov.u32 	%r45, _ZZ20calculate_differencePfS_S_S_fS_E14shared_weights;
	add.s32 	%r60, %r45, %r44;
	shl.b32 	%r23, %r2, 2;
	neg.s32 	%r58, %r5;
$L__BB0_5:
	.pragma "nounroll";
	mul.wide.s32 	%rd25, %r59, 4;
	add.s64 	%rd26, %rd1, %rd25;
	ld.global.f32 	%f8, [%rd26];
	st.shared.f32 	[%r60], %f8;
	add.s32 	%r60, %r60, %r23;
	add.s32 	%r59, %r59, %r2;
	add.s32 	%r58, %r58, 1;
	setp.ne.s32 	%p4, %r58, 0;
	@%p4 bra 	$L__BB0_5;
$L__BB0_6:
	shl.b32 	%r47, %r3, 10;
	bar.sync 	0;
	mul.wide.s32 	%rd3, %r47, 4;
	add.s64 	%rd27, %rd3, %rd2;
	add.s64 	%rd34, %rd27, 32;
	mov.f32 	%f106, 0f00000000;
	mov.b32 	%r61, 32;
	mov.u32 	%r48, _ZZ20calculate_differencePfS_S_S_fS_E14shared_weights;
$L__BB0_7:
	ld.global.f32 	%f10, [%rd34+-32];
	add.s32 	%r49, %r48, %r61;
	ld.shared.f32 	%f11, [%r49+-32];
	fma.rn.f32 	%f12, %f10, %f11, %f106;
	ld.global.f32 	%f13, [%rd34+-28];
	ld.shared.f32 	%f14, [%r49+-28];
	fma.rn.f32 	%f15, %f13, %f14, %f12;
	ld.global.f32 	%f16, [%rd34+-24];
	ld.shared.f32 	%f17, [%r49+-24];
	fma.rn.f32 	%f18, %f16, %f17, %f15;
	ld.global.f32 	%f19, [%rd34+-20];
	ld.shared.f32 	%f20, [%r49+-20];
	fma.rn.f32 	%f21, %f19, %f20, %f18;
	ld.global.f32 	%f22, [%rd34+-16];
	ld.shared.f32 	%f23, [%r49+-16];
	fma.rn.f32 	%f24, %f22, %f23, %f21;
	ld.global.f32 	%f25, [%rd34+-12];
	ld.shared.f32 	%f26, [%r49+-12];
	fma.rn.f32 	%f27, %f25, %f26, %f24;
	ld.global.f32 	%f28, [%rd34+-8];
	ld.shared.f32 	%f29, [%r49+-8];
	fma.rn.f32 	%f30, %f28, %f29, %f27;
	ld.global.f32 	%f31, [%rd34+-4];
	ld.shared.f32 	%f32, [%r49+-4];
	fma.rn.f32 	%f33, %f31, %f32, %f30;
	ld.global.f32 	%f34, [%rd34];
	ld.shared.f32 	%f35, [%r49];
	fma.rn.f32 	%f36, %f34, %f35, %f33;
	ld.global.f32 	%f37, [%rd34+4];
	ld.shared.f32 	%f38, [%r49+4];
	fma.rn.f32 	%f39, %f37, %f38, %f36;
	ld.global.f32 	%f40, [%rd34+8];
	ld.shared.f32 	%f41, [%r49+8];
	fma.rn.f32 	%f42, %f40, %f41, %f39;
	ld.global.f32 	%f43, [%rd34+12];
	ld.shared.f32 	%f44, [%r49+12];
	fma.rn.f32 	%f45, %f43, %f44, %f42;
	ld.global.f32 	%f46, [%rd34+16];
	ld.shared.f32 	%f47, [%r49+16];
	fma.rn.f32 	%f48, %f46, %f47, %f45;
	ld.global.f32 	%f49, [%rd34+20];
	ld.shared.f32 	%f50, [%r49+20];
	fma.rn.f32 	%f51, %f49, %f50, %f48;
	ld.global.f32 	%f52, [%rd34+24];
	ld.shared.f32 	%f53, [%r49+24];
	fma.rn.f32 	%f54, %f52, %f53, %f51;
	ld.global.f32 	%f55, [%rd34+28];
	ld.shared.f32 	%f56, [%r49+28];
	fma.rn.f32 	%f106, %f55, %f56, %f54;
	add.s32 	%r61, %r61, 64;
	add.s64 	%rd34, %rd34, 64;
	setp.ne.s32 	%p5, %r61, 4128;
	@%p5 bra 	$L__BB0_7;
	add.f32 	%f57, %f3, %f106;
	fma.rn.f32 	%f58, %f57, 0f3BBB989D, 0f3F000000;
	cvt.sat.f32.f32 	%f59, %f58;
	mov.f32 	%f60, 0f4B400001;
	mov.f32 	%f61, 0f437C0000;
	fma.rm.f32 	%f62, %f59, %f61, %f60;
	add.f32 	%f63, %f62, 0fCB40007F;
	neg.f32 	%f64, %f63;
	fma.rn.f32 	%f65, %f57, 0f3FB8AA3B, %f64;
	fma.rn.f32 	%f66, %f57, 0f32A57060, %f65;
	mov.b32 	%r51, %f62;
	shl.b32 	%r52, %r51, 23;
	mov.b32 	%f67, %r52;
	ex2.approx.ftz.f32 	%f68, %f66;
	fma.rn.f32 	%f69, %f68, %f67, 0f3F800000;
	rcp.rn.f32 	%f70, %f69;
	cvta.to.global.u64 	%rd28, %rd16;
	mul.wide.s32 	%rd29, %r3, 4;
	add.s64 	%rd30, %rd28, %rd29;
	ld.global.f32 	%f71, [%rd30];
	add.f32 	%f72, %f71, %f70;
	add.f32 	%f73, %f72, 0fBF800000;
	cvta.to.global.u64 	%rd31, %rd15;
	add.s64 	%rd7, %rd31, %rd29;
	st.global.f32 	[%rd7], %f73;
	add.s64 	%rd32, %rd3, 16;
	add.s64 	%rd36, %rd2, %rd32;
	cvta.to.global.u64 	%rd33, %rd14;
	add.s64 	%rd35, %rd33, %rd32;
	mov.b32 	%r62, 0;
$L__BB0_9:
	ld.global.f32 	%f74, [%rd36+-16];
	ld.global.f32 	%f75, [%rd7];
	mul.f32 	%f76, %f74, %f75;
	cvt.f64.f32 	%fd1, %f76;
	mul.f64 	%fd2, %fd1, 0d3F1A36E2EB1C432D;
	cvt.rn.f32.f64 	%f77, %fd2;
	st.global.f32 	[%rd35+-16], %f77;
	ld.global.f32 	%f78, [%rd36+-12];
	ld.global.f32 	%f79, [%rd7];
	mul.f32 	%f80, %f78, %f79;
	cvt.f64.f32 	%fd3, %f80;
	mul.f64 	%fd4, %fd3, 0d3F1A36E2EB1C432D;
	cvt.rn.f32.f64 	%f81, %fd4;
	st.global.f32 	[%rd35+-12], %f81;
	ld.global.f32 	%f82, [%rd36+-8];
	ld.global.f32 	%f83, [%rd7];
	mul.f32 	%f84, %f82, %f83;
	cvt.f64.f32 	%fd5, %f84;
	mul.f64 	%fd6, %fd5, 0d3F1A36E2EB1C432D;
	cvt.rn.f32.f64 	%f85, %fd6;
	st.global.f32 	[%rd35+-8], %f85;
	ld.global.f32 	%f86, [%rd36+-4];
	ld.global.f32 	%f87, [%rd7];
	mul.f32 	%f88, %f86, %f87;
	cvt.f64.f32 	%fd7, %f88;
	mul.f64 	%fd8, %fd7, 0d3F1A36E2EB1C432D;
	cvt.rn.f32.f64 	%f89, %fd8;
	st.global.f32 	[%rd35+-4], %f89;
	ld.global.f32 	%f90, [%rd36];
	ld.global.f32 	%f91, [%rd7];
	mul.f32 	%f92, %f90, %f91;
	cvt.f64.f32 	%fd9, %f92;
	mul.f64 	%fd10, %fd9, 0d3F1A36E2EB1C432D;
	cvt.rn.f32.f64 	%f93, %fd10;
	st.global.f32 	[%rd35], %f93;
	ld.global.f32 	%f94, [%rd36+4];
	ld.global.f32 	%f95, [%rd7];
	mul.f32 	%f96, %f94, %f95;
	cvt.f64.f32 	%fd11, %f96;
	mul.f64 	%fd12, %fd11, 0d3F1A36E2EB1C432D;
	cvt.rn.f32.f64 	%f97, %fd12;
	st.global.f32 	[%rd35+4], %f97;
	ld.global.f32 	%f98, [%rd36+8];
	ld.global.f32 	%f99, [%rd7];
	mul.f32 	%f100, %f98, %f99;
	cvt.f64.f32 	%fd13, %f100;
	mul.f64 	%fd14, %fd13, 0d3F1A36E2EB1C432D;
	cvt.rn.f32.f64 	%f101, %fd14;
	st.global.f32 	[%rd35+8], %f101;
	ld.global.f32 	%f102, [%rd36+12];
	ld.global.f32 	%f103, [%rd7];
	mul.f32 	%f104, %f102, %f103;
	cvt.f64.f32 	%fd15, %f104;
	mul.f64 	%fd16, %fd15, 0d3F1A36E2EB1C432D;
	cvt.rn.f32.f64 	%f105, %fd16;
	st.global.f32 	[%rd35+12], %f105;
	add.s32 	%r62, %r62, 8;
	add.s64 	%rd36, %rd36, 32;
	add.s64 	%rd35, %rd35, 32;
	setp.ne.s32 	%p6, %r62, 1024;
	@%p6 bra 	$L__BB0_9;
	ret;

}
	// .globl	_Z12block_reducePfS_i
.visible .entry _Z12block_reducePfS_i(
	.param .u64 .ptr .align 1 _Z12block_reducePfS_i_param_0,
	.param .u64 .ptr .align 1 _Z12block_reducePfS_i_param_1,
	.param .u32 _Z12block_reducePfS_i_param_2
)
{
	.reg .pred 	%p<10>;
	.reg .b32 	%r<44>;
	.reg .b32 	%f<70>;
	.reg .b64 	%rd<67>;

	ld.param.u64 	%rd8, [_Z12block_reducePfS_i_param_0];
	ld.param.u64 	%rd7, [_Z12block_reducePfS_i_param_1];
	ld.param.u32 	%r18, [_Z12block_reducePfS_i_param_2];
	cvta.to.global.u64 	%rd1, %rd8;
	setp.lt.s32 	%p1, %r18, 1;
	@%p1 bra 	$L__BB1_13;
	cvta.to.global.u64 	%rd9, %rd7;
	mov.u32 	%r20, %tid.x;
	mov.u32 	%r21, %ctaid.x;
	mov.u32 	%r22, %ntid.x;
	mad.lo.s32 	%r23, %r22, %r21, %r20;
	cvt.s64.s32 	%rd2, %r23;
	mul.wide.s32 	%rd10, %r23, 4;
	add.s64 	%rd3, %rd9, %rd10;
	ld.global.f32 	%f66, [%rd3];
	and.b32  	%r1, %r18, 15;
	setp.lt.u32 	%p2, %r18, 16;
	mov.b32 	%r41, 0;
	@%p2 bra 	$L__BB1_4;
	and.b32  	%r41, %r18, 2147483632;
	neg.s32 	%r39, %r41;
	mov.b32 	%r38, 0;
$L__BB1_3:
	.pragma "nounroll";
	cvt.u64.u32 	%rd11, %r38;
	add.s64 	%rd12, %rd11, %rd2;
	shl.b64 	%rd13, %rd12, 2;
	add.s64 	%rd14, %rd1, %rd13;
	ld.global.f32 	%f11, [%rd14];
	add.f32 	%f12, %f11, %f66;
	st.global.f32 	[%rd3], %f12;
	ld.global.f32 	%f13, [%rd14+4096];
	add.f32 	%f14, %f13, %f12;
	st.global.f32 	[%rd3], %f14;
	ld.global.f32 	%f15, [%rd14+8192];
	add.f32 	%f16, %f15, %f14;
	st.global.f32 	[%rd3], %f16;
	ld.global.f32 	%f17, [%rd14+12288];
	add.f32 	%f18, %f17, %f16;
	st.global.f32 	[%rd3], %f18;
	ld.global.f32 	%f19, [%rd14+16384];
	add.f32 	%f20, %f19, %f18;
	st.global.f32 	[%rd3], %f20;
	ld.global.f32 	%f21, [%rd14+20480];
	add.f32 	%f22, %f21, %f20;
	st.global.f32 	[%rd3], %f22;
	ld.global.f32 	%f23, [%rd14+24576];
	add.f32 	%f24, %f23, %f22;
	st.global.f32 	[%rd3], %f24;
	ld.global.f32 	%f25, [%rd14+28672];
	add.f32 	%f26, %f25, %f24;
	st.global.f32 	[%rd3], %f26;
	ld.global.f32 	%f27, [%rd14+32768];
	add.f32 	%f28, %f27, %f26;
	st.global.f32 	[%rd3], %f28;
	ld.global.f32 	%f29, [%rd14+36864];
	add.f32 	%f30, %f29, %f28;
	st.global.f32 	[%rd3], %f30;
	ld.global.f32 	%f31, [%rd14+40960];
	add.f32 	%f32, %f31, %f30;
	st.global.f32 	[%rd3], %f32;
	ld.global.f32 	%f33, [%rd14+45056];
	add.f32 	%f34, %f33, %f32;
	st.global.f32 	[%rd3], %f34;
	ld.global.f32 	%f35, [%rd14+49152];
	add.f32 	%f36, %f35, %f34;
	st.global.f32 	[%rd3], %f36;
	ld.global.f32 	%f37, [%rd14+53248];
	add.f32 	%f38, %f37, %f36;
	st.global.f32 	[%rd3], %f38;
	ld.global.f32 	%f39, [%rd14+57344];
	add.f32 	%f40, %f39, %f38;
	st.global.f32 	[%rd3], %f40;
	ld.global.f32 	%f41, [%rd14+61440];
	add.f32 	%f66, %f41, %f40;
	st.global.f32 	[%rd3], %f66;
	add.s32 	%r39, %r39, 16;
	add.s32 	%r38, %r38, 16384;
	setp.ne.s32 	%p3, %r39, 0;
	@%p3 bra 	$L__BB1_3;
$L__BB1_4:
	setp.eq.s32 	%p4, %r1, 0;
	@%p4 bra 	$L__BB1_13;
	and.b32  	%r9, %r18, 7;
	setp.lt.u32 	%p5, %r1, 8;
	@%p5 bra 	$L__BB1_7;
	shl.b32 	%r25, %r41, 10;
	cvt.u64.u32 	%rd15, %r25;
	add.s64 	%rd16, %rd15, %rd2;
	shl.b64 	%rd17, %rd16, 2;
	add.s64 	%rd18, %rd1, %rd17;
	ld.global.f32 	%f42, [%rd18];
	add.f32 	%f43, %f42, %f66;
	st.global.f32 	[%rd3], %f43;
	add.s32 	%r26, %r25, 1024;
	cvt.u64.u32 	%rd19, %r26;
	add.s64 	%rd20, %rd19, %rd2;
	shl.b64 	%rd21, %rd20, 2;
	add.s64 	%rd22, %rd1, %rd21;
	ld.global.f32 	%f44, [%rd22];
	add.f32 	%f45, %f44, %f43;
	st.global.f32 	[%rd3], %f45;
	add.s32 	%r27, %r25, 2048;
	cvt.u64.u32 	%rd23, %r27;
	add.s64 	%rd24, %rd23, %rd2;
	shl.b64 	%rd25, %rd24, 2;
	add.s64 	%rd26, %rd1, %rd25;
	ld.global.f32 	%f46, [%rd26];
	add.f32 	%f47, %f46, %f45;
	st.global.f32 	[%rd3], %f47;
	add.s32 	%r28, %r25, 3072;
	cvt.u64.u32 	%rd27, %r28;
	add.s64 	%rd28, %rd27, %rd2;
	shl.b64 	%rd29, %rd28, 2;
	add.s64 	%rd30, %rd1, %rd29;
	ld.global.f32 	%f48, [%rd30];
	add.f32 	%f49, %f48, %f47;
	st.global.f32 	[%rd3], %f49;
	add.s32 	%r29, %r25, 4096;
	cvt.u64.u32 	%rd31, %r29;
	add.s64 	%rd32, %rd31, %rd2;
	shl.b64 	%rd33, %rd32, 2;
	add.s64 	%rd34, %rd1, %rd33;
	ld.global.f32 	%f50, [%rd34];
	add.f32 	%f51, %f50, %f49;
	st.global.f32 	[%rd3], %f51;
	add.s32 	%r30, %r25, 5120;
	cvt.u64.u32 	%rd35, %r30;
	add.s64 	%rd36, %rd35, %rd2;
	shl.b64 	%rd37, %rd36, 2;
	add.s64 	%rd38, %rd1, %rd37;
	ld.global.f32 	%f52, [%rd38];
	add.f32 	%f53, %f52, %f51;
	st.global.f32 	[%rd3], %f53;
	add.s32 	%r31, %r25, 6144;
	cvt.u64.u32 	%rd39, %r31;
	add.s64 	%rd40, %rd39, %rd2;
	shl.b64 	%rd41, %rd40, 2;
	add.s64 	%rd42, %rd1, %rd41;
	ld.global.f32 	%f54, [%rd42];
	add.f32 	%f55, %f54, %f53;
	st.global.f32 	[%rd3], %f55;
	add.s32 	%r32, %r25, 7168;
	cvt.u64.u32 	%rd43, %r32;
	add.s64 	%rd44, %rd43, %rd2;
	shl.b64 	%rd45, %rd44, 2;
	add.s64 	%rd46, %rd1, %rd45;
	ld.global.f32 	%f56, [%rd46];
	add.f32 	%f66, %f56, %f55;
	st.global.f32 	[%rd3], %f66;
	add.s32 	%r41, %r41, 8;
$L__BB1_7:
	setp.eq.s32 	%p6, %r9, 0;
	@%p6 bra 	$L__BB1_13;
	and.b32  	%r12, %r18, 3;
	setp.lt.u32 	%p7, %r9, 4;
	@%p7 bra 	$L__BB1_10;
	shl.b32 	%r33, %r41, 10;
	cvt.u64.u32 	%rd47, %r33;
	add.s64 	%rd48, %rd47, %rd2;
	shl.b64 	%rd49, %rd48, 2;
	add.s64 	%rd50, %rd1, %rd49;
	ld.global.f32 	%f57, [%rd50];
	add.f32 	%f58, %f57, %f66;
	st.global.f32 	[%rd3], %f58;
	add.s32 	%r34, %r33, 1024;
	cvt.u64.u32 	%rd51, %r34;
	add.s64 	%rd52, %rd51, %rd2;
	shl.b64 	%rd53, %rd52, 2;
	add.s64 	%rd54, %rd1, %rd53;
	ld.global.f32 	%f59, [%rd54];
	add.f32 	%f60, %f59, %f58;
	st.global.f32 	[%rd3], %f60;
	add.s32 	%r35, %r33, 2048;
	cvt.u64.u32 	%rd55, %r35;
	add.s64 	%rd56, %rd55, %rd2;
	shl.b64 	%rd57, %rd56, 2;
	add.s64 	%rd58, %rd1, %rd57;
	ld.global.f32 	%f61, [%rd58];
	add.f32 	%f62, %f61, %f60;
	st.global.f32 	[%rd3], %f62;
	add.s32 	%r36, %r33, 3072;
	cvt.u64.u32 	%rd59, %r36;
	add.s64 	%rd60, %rd59, %rd2;
	shl.b64 	%rd61, %rd60, 2;
	add.s64 	%rd62, %rd1, %rd61;
	ld.global.f32 	%f63, [%rd62];
	add.f32 	%f66, %f63, %f62;
	st.global.f32 	[%rd3], %f66;
	add.s32 	%r41, %r41, 4;
$L__BB1_10:
	setp.eq.s32 	%p8, %r12, 0;
	@%p8 bra 	$L__BB1_13;
	shl.b32 	%r37, %r41, 10;
	cvt.u64.u32 	%rd63, %r37;
	add.s64 	%rd64, %rd2, %rd63;
	shl.b64 	%rd65, %rd64, 2;
	add.s64 	%rd66, %rd1, %rd65;
	neg.s32 	%r43, %r12;
$L__BB1_12:
	.pragma "nounroll";
	ld.global.f32 	%f64, [%rd66];
	add.f32 	%f66, %f64, %f66;
	st.global.f32 	[%rd3], %f66;
	add.s64 	%rd66, %rd66, 4096;
	add.s32 	%r43, %r43, 1;
	setp.ne.s32 	%p9, %r43, 0;
	@%p9 bra 	$L__BB1_12;
$L__BB1_13:
	ret;

}
	// .globl	_Z6reducePfS_
.visible .entry _Z6reducePfS_(
	.param .u64 .ptr .align 1 _Z6reducePfS__param_0,
	.param .u64 .ptr .align 1 _Z6reducePfS__param_1
)
{
	.reg .pred 	%p<7>;
	.reg .b32 	%r<29>;
	.reg .b32 	%f<97>;
	.reg .b64 	%rd<21>;

	ld.param.u64 	%rd9, [_Z6reducePfS__param_0];
	ld.param.u64 	%rd8, [_Z6reducePfS__param_1];
	cvta.to.global.u64 	%rd1, %rd9;
	mov.u32 	%r23, %ntid.x;
	mov.u32 	%r2, %ctaid.x;
	mul.lo.s32 	%r3, %r23, %r2;
	mov.u32 	%r4, %tid.x;
	setp.lt.u32 	%p1, %r23, 2;
	@%p1 bra 	$L__BB2_6;
	add.s32 	%r19, %r3, %r4;
	shl.b32 	%r20, %r19, 10;
	mul.wide.s32 	%rd10, %r20, 4;
	add.s64 	%rd11, %rd10, %rd1;
	add.s64 	%rd2, %rd11, 32;
	mov.u32 	%r24, %r23;
$L__BB2_2:
	shr.u32 	%r24, %r24, 1;
	setp.ge.u32 	%p2, %r4, %r24;
	@%p2 bra 	$L__BB2_5;
	cvt.u64.u32 	%rd12, %r23;
	shl.b64 	%rd13, %rd12, 11;
	and.b64  	%rd3, %rd13, 8796093018112;
	mov.b32 	%r25, 0;
	mov.u64 	%rd20, %rd2;
$L__BB2_4:
	add.s64 	%rd14, %rd20, %rd3;
	ld.global.f32 	%f1, [%rd14+-32];
	ld.global.f32 	%f2, [%rd20+-32];
	add.f32 	%f3, %f1, %f2;
	st.global.f32 	[%rd20+-32], %f3;
	ld.global.f32 	%f4, [%rd14+-28];
	ld.global.f32 	%f5, [%rd20+-28];
	add.f32 	%f6, %f4, %f5;
	st.global.f32 	[%rd20+-28], %f6;
	ld.global.f32 	%f7, [%rd14+-24];
	ld.global.f32 	%f8, [%rd20+-24];
	add.f32 	%f9, %f7, %f8;
	st.global.f32 	[%rd20+-24], %f9;
	ld.global.f32 	%f10, [%rd14+-20];
	ld.global.f32 	%f11, [%rd20+-20];
	add.f32 	%f12, %f10, %f11;
	st.global.f32 	[%rd20+-20], %f12;
	ld.global.f32 	%f13, [%rd14+-16];
	ld.global.f32 	%f14, [%rd20+-16];
	add.f32 	%f15, %f13, %f14;
	st.global.f32 	[%rd20+-16], %f15;
	ld.global.f32 	%f16, [%rd14+-12];
	ld.global.f32 	%f17, [%rd20+-12];
	add.f32 	%f18, %f16, %f17;
	st.global.f32 	[%rd20+-12], %f18;
	ld.global.f32 	%f19, [%rd14+-8];
	ld.global.f32 	%f20, [%rd20+-8];
	add.f32 	%f21, %f19, %f20;
	st.global.f32 	[%rd20+-8], %f21;
	ld.global.f32 	%f22, [%rd14+-4];
	ld.global.f32 	%f23, [%rd20+-4];
	add.f32 	%f24, %f22, %f23;
	st.global.f32 	[%rd20+-4], %f24;
	ld.global.f32 	%f25, [%rd14];
	ld.global.f32 	%f26, [%rd20];
	add.f32 	%f27, %f25, %f26;
	st.global.f32 	[%rd20], %f27;
	ld.global.f32 	%f28, [%rd14+4];
	ld.global.f32 	%f29, [%rd20+4];
	add.f32 	%f30, %f28, %f29;
	st.global.f32 	[%rd20+4], %f30;
	ld.global.f32 	%f31, [%rd14+8];
	ld.global.f32 	%f32, [%rd20+8];
	add.f32 	%f33, %f31, %f32;
	st.global.f32 	[%rd20+8], %f33;
	ld.global.f32 	%f34, [%rd14+12];
	ld.global.f32 	%f35, [%rd20+12];
	add.f32 	%f36, %f34, %f35;
	st.global.f32 	[%rd20+12], %f36;
	ld.global.f32 	%f37, [%rd14+16];
	ld.global.f32 	%f38, [%rd20+16];
	add.f32 	%f39, %f37, %f38;
	st.global.f32 	[%rd20+16], %f39;
	ld.global.f32 	%f40, [%rd14+20];
	ld.global.f32 	%f41, [%rd20+20];
	add.f32 	%f42, %f40, %f41;
	st.global.f32 	[%rd20+20], %f42;
	ld.global.f32 	%f43, [%rd14+24];
	ld.global.f32 	%f44, [%rd20+24];
	add.f32 	%f45, %f43, %f44;
	st.global.f32 	[%rd20+24], %f45;
	ld.global.f32 	%f46, [%rd14+28];
	ld.global.f32 	%f47, [%rd20+28];
	add.f32 	%f48, %f46, %f47;
	st.global.f32 	[%rd20+28], %f48;
	add.s32 	%r25, %r25, 16;
	add.s64 	%rd20, %rd20, 64;
	setp.ne.s32 	%p3, %r25, 1024;
	@%p3 bra 	$L__BB2_4;
$L__BB2_5:
	bar.sync 	0;
	setp.gt.u32 	%p4, %r23, 3;
	shr.u32 	%r23, %r23, 1;
	@%p4 bra 	$L__BB2_2;
$L__BB2_6:
	setp.ne.s32 	%p5, %r4, 0;
	@%p5 bra 	$L__BB2_9;
	shl.b32 	%r26, %r2, 10;
	shl.b32 	%r27, %r3, 10;
	add.s64 	%rd6, %rd1, 32;
	cvta.to.global.u64 	%rd15, %rd8;
	add.s64 	%rd7, %rd15, 32;
	mov.b32 	%r28, 0;
$L__BB2_8:
	mul.wide.s32 	%rd16, %r27, 4;
	add.s64 	%rd17, %rd6, %rd16;
	mul.wide.s32 	%rd18, %r26, 4;
	add.s64 	%rd19, %rd7, %rd18;
	ld.global.f32 	%f49, [%rd17+-32];
	ld.global.f32 	%f50, [%rd19+-32];
	add.f32 	%f51, %f49, %f50;
	st.global.f32 	[%rd19+-32], %f51;
	ld.global.f32 	%f52, [%rd17+-28];
	ld.global.f32 	%f53, [%rd19+-28];
	add.f32 	%f54, %f52, %f53;
	st.global.f32 	[%rd19+-28], %f54;
	ld.global.f32 	%f55, [%rd17+-24];
	ld.global.f32 	%f56, [%rd19+-24];
	add.f32 	%f57, %f55, %f56;
	st.global.f32 	[%rd19+-24], %f57;
	ld.global.f32 	%f58, [%rd17+-20];
	ld.global.f32 	%f59, [%rd19+-20];
	add.f32 	%f60, %f58, %f59;
	st.global.f32 	[%rd19+-20], %f60;
	ld.global.f32 	%f61, [%rd17+-16];
	ld.global.f32 	%f62, [%rd19+-16];
	add.f32 	%f63, %f61, %f62;
	st.global.f32 	[%rd19+-16], %f63;
	ld.global.f32 	%f64, [%rd17+-12];
	ld.global.f32 	%f65, [%rd19+-12];
	add.f32 	%f66, %f64, %f65;
	st.global.f32 	[%rd19+-12], %f66;
	ld.global.f32 	%f67, [%rd17+-8];
	ld.global.f32 	%f68, [%rd19+-8];
	add.f32 	%f69, %f67, %f68;
	st.global.f32 	[%rd19+-8], %f69;
	ld.global.f32 	%f70, [%rd17+-4];
	ld.global.f32 	%f71, [%rd19+-4];
	add.f32 	%f72, %f70, %f71;
	st.global.f32 	[%rd19+-4], %f72;
	ld.global.f32 	%f73, [%rd17];
	ld.global.f32 	%f74, [%rd19];
	add.f32 	%f75, %f73, %f74;
	st.global.f32 	[%rd19], %f75;
	ld.global.f32 	%f76, [%rd17+4];
	ld.global.f32 	%f77, [%rd19+4];
	add.f32 	%f78, %f76, %f77;
	st.global.f32 	[%rd19+4], %f78;
	ld.global.f32 	%f79, [%rd17+8];
	ld.global.f32 	%f80, [%rd19+8];
	add.f32 	%f81, %f79, %f80;
	st.global.f32 	[%rd19+8], %f81;
	ld.global.f32 	%f82, [%rd17+12];
	ld.global.f32 	%f83, [%rd19+12];
	add.f32 	%f84, %f82, %f83;
	st.global.f32 	[%rd19+12], %f84;
	ld.global.f32 	%f85, [%rd17+16];
	ld.global.f32 	%f86, [%rd19+16];
	add.f32 	%f87, %f85, %f86;
	st.global.f32 	[%rd19+16], %f87;
	ld.global.f32 	%f88, [%rd17+20];
	ld.global.f32 	%f89, [%rd19+20];
	add.f32 	%f90, %f88, %f89;
	st.global.f32 	[%rd19+20], %f90;
	ld.global.f32 	%f91, [%rd17+24];
	ld.global.f32 	%f92, [%rd19+24];
	add.f32 	%f93, %f91, %f92;
	st.global.f32 	[%rd19+24], %f93;
	ld.global.f32 	%f94, [%rd17+28];
	ld.global.f32 	%f95, [%rd19+28];
	add.f32 	%f96, %f94, %f95;
	st.global.f32 	[%rd19+28], %f96;
	add.s32 	%r28, %r28, 16;
	add.s32 	%r27, %r27, 16;
	add.s32 	%r26, %r26, 16;
	setp.ne.s32 	%p6, %r28, 1024;
	@%p6 bra 	$L__BB2_8;
$L__BB2_9:
	ret;

}
	// .globl	_ZN3cub18CUB_300001_SM_10006detail11EmptyKernelIvEEvv
.visible .entry _ZN3cub18CUB_300001_SM_10006detail11EmptyKernelIvEEvv()
{


	ret;

}
	// .globl	_ZN3cub18CUB_300001_SM_10006detail8for_each13static_kernelINS2_12policy_hub_t12policy_500_tElN6thrust24THRUST_300001_SM_1000_NS8cuda_cub20__uninitialized_copy7functorINS7_6detail15normal_iteratorINS7_10device_ptrIfEEEENS7_7pointerIfNS8_3tagENS7_11use_defaultESI_EEEEEEvT0_T1_
.visible .entry _ZN3cub18CUB_300001_SM_10006detail8for_each13static_kernelINS2_12policy_hub_t12policy_500_tElN6thrust24THRUST_300001_SM_1000_NS8cuda_cub20__uninitialized_copy7functorINS7_6detail15normal_iteratorINS7_10device_ptrIfEEEENS7_7pointerIfNS8_3tagENS7_11use_defaultESI_EEEEEEvT0_T1_(
	.param .u64 _ZN3cub18CUB_300001_SM_10006detail8for_each13static_kernelINS2_12policy_hub_t12policy_500_tElN6thrust24THRUST_300001_SM_1000_NS8cuda_cub20__uninitialized_copy7functorINS7_6detail15normal_iteratorINS7_10device_ptrIfEEEENS7_7pointerIfNS8_3tagENS7_11use_defaultESI_EEEEEEvT0_T1__param_0,
	.param .align 8 .b8 _ZN3cub18CUB_300001_SM_10006detail8for_each13static_kernelINS2_12policy_hub_t12policy_500_tElN6thrust24THRUST_300001_SM_1000_NS8cuda_cub20__uninitialized_copy7functorINS7_6detail15normal_iteratorINS7_10device_ptrIfEEEENS7_7pointerIfNS8_3tagENS7_11use_defaultESI_EEEEEEvT0_T1__param_1[16]
)
.maxntid 256
{
	.reg .pred 	%p<4>;
	.reg .b32 	%r<6>;
	.reg .b32 	%f<5>;
	.reg .b64 	%rd<26>;

	ld.param.u64 	%rd8, [_ZN3cub18CUB_300001_SM_10006detail8for_each13static_kernelINS2_12policy_hub_t12policy_500_tElN6thrust24THRUST_300001_SM_1000_NS8cuda_cub20__uninitialized_copy7functorINS7_6detail15normal_iteratorINS7_10device_ptrIfEEEENS7_7pointerIfNS8_3tagENS7_11use_defaultESI_EEEEEEvT0_T1__param_1+8];
	ld.param.u64 	%rd7, [_ZN3cub18CUB_300001_SM_10006detail8for_each13static_kernelINS2_12policy_hub_t12policy_500_tElN6thrust24THRUST_300001_SM_1000_NS8cuda_cub20__uninitialized_copy7functorINS7_6detail15normal_iteratorINS7_10device_ptrIfEEEENS7_7pointerIfNS8_3tagENS7_11use_defaultESI_EEEEEEvT0_T1__param_1];
	ld.param.u64 	%rd9, [_ZN3cub18CUB_300001_SM_10006detail8for_each13static_kernelINS2_12policy_hub_t12policy_500_tElN6thrust24THRUST_300001_SM_1000_NS8cuda_cub20__uninitialized_copy7functorINS7_6detail15normal_iteratorINS7_10device_ptrIfEEEENS7_7pointerIfNS8_3tagENS7_11use_defaultESI_EEEEEEvT0_T1__param_0];
	mov.u32 	%r1, %ctaid.x;
	mul.wide.u32 	%rd1, %r1, 512;
	sub.s64 	%rd2, %rd9, %rd1;
	setp.lt.s64 	%p1, %rd2, 512;
	@%p1 bra 	$L__BB4_2;
	mov.u32 	%r5, %tid.x;
	cvta.to.global.u64 	%rd19, %rd8;
	cvta.to.global.u64 	%rd20, %rd7;
	cvt.u64.u32 	%rd21, %r5;
	add.s64 	%rd22, %rd1, %rd21;
	shl.b64 	%rd23, %rd22, 2;
	add.s64 	%rd24, %rd20, %rd23;
	add.s64 	%rd25, %rd19, %rd23;
	ld.global.f32 	%f3, [%rd24];
	st.global.f32 	[%rd25], %f3;
	ld.global.f32 	%f4, [%rd24+1024];
	st.global.f32 	[%rd25+1024], %f4;
	bra.uni 	$L__BB4_6;
$L__BB4_2:
	cvta.to.global.u64 	%rd3, %rd7;
	cvta.to.global.u64 	%rd4, %rd8;
	mov.u32 	%r2, %tid.x;
	cvt.s64.s32 	%rd5, %rd2;
	cvt.u64.u32 	%rd6, %r2;
	setp.le.s64 	%p2, %rd5, %rd6;
	@%p2 bra 	$L__BB4_4;
	add.s64 	%rd10, %rd1, %rd6;
	shl.b64 	%rd11, %rd10, 2;
	add.s64 	%rd12, %rd3, %rd11;
	add.s64 	%rd13, %rd4, %rd11;
	ld.global.f32 	%f1, [%rd12];
	st.global.f32 	[%rd13], %f1;
$L__BB4_4:
	cvt.u32.u64 	%r3, %rd6;
	add.s32 	%r4, %r3, 256;
	cvt.u64.u32 	%rd14, %r4;
	setp.le.s64 	%p3, %rd5, %rd14;
	@%p3 bra 	$L__BB4_6;
	add.s64 	%rd15, %rd1, %rd6;
	shl.b64 	%rd16, %rd15, 2;
	add.s64 	%rd17, %rd3, %rd16;
	add.s64 	%rd18, %rd4, %rd16;
	ld.global.f32 	%f2, [%rd17+1024];
	st.global.f32 	[%rd18+1024], %f2;
$L__BB4_6:
	ret;

}


// ===== COMPILED SASS (sm_100) =====

	.target	sm_100

	.elftype	@"ET_EXEC"


//--------------------- .note.nv.tkinfo           --------------------------
	.section	.note.nv.tkinfo,"",@"SHT_NOTE"
	.sectionflags	@"SHF_NOTE_NV_TKINFO"
	.tkinfo
        /*0018*/ 	.word	0x00000002
        /*0030*/ 	.string	""
        /*0030*/ 	.string	"ptxas"
        /*0030*/ 	.string	"Cuda compilation tools, release 13.0, V13.0.88"
        /*0030*/ 	.string	"Build cuda_13.0.r13.0/compiler.36424714_0"
        /*0030*/ 	.string	"-arch sm_100 -m 64 "



//--------------------- .note.nv.cuinfo           --------------------------
	.section	.note.nv.cuinfo,"",@"SHT_NOTE"
	.sectionflags	@"SHF_NOTE_NV_CUINFO"
        /*0018*/ 	.short	0x0002
        /*001a*/ 	.short	0x0064
        /*001c*/ 	.short	0x0082
	.zero		2


//--------------------- .nv.info                  --------------------------
	.section	.nv.info,"",@"SHT_CUDA_INFO"
	.align	4


	//----- nvinfo : EIATTR_REGCOUNT
	.align		4
        /*0000*/ 	.byte	0x04, 0x2f
        /*0002*/ 	.short	(.L_44 - .L_43)
	.align		4
.L_43:
        /*0004*/ 	.word	index@(_Z20calculate_differencePfS_S_S_fS_)
        /*0008*/ 	.word	0x00000020


	//----- nvinfo : EIATTR_FRAME_SIZE
	.align		4
.L_44:
        /*000c*/ 	.byte	0x04, 0x11
        /*000e*/ 	.short	(.L_46 - .L_45)
	.align		4
.L_45:
        /*0010*/ 	.word	index@($__internal_1_$__cuda_sm20_rcp_rn_f32_slowpath)
        /*0014*/ 	.word	0x00000000


	//----- nvinfo : EIATTR_FRAME_SIZE
	.align		4
.L_46:
        /*0018*/ 	.byte	0x04, 0x11
        /*001a*/ 	.short	(.L_48 - .L_47)
	.align		4
.L_47:
        /*001c*/ 	.word	index@($__internal_0_$__cuda_sm20_div_u16)
        /*0020*/ 	.word	0x00000000


	//----- nvinfo : EIATTR_FRAME_SIZE
	.align		4
.L_48:
        /*0024*/ 	.byte	0x04, 0x11
        /*0026*/ 	.short	(.L_50 - .L_49)
	.align		4
.L_49:
        /*0028*/ 	.word	index@(_Z20calculate_differencePfS_S_S_fS_)
        /*002c*/ 	.word	0x00000000


	//----- nvinfo : EIATTR_REGCOUNT
	.align		4
.L_50:
        /*0030*/ 	.byte	0x04, 0x2f
        /*0032*/ 	.short	(.L_52 - .L_51)
	.align		4
.L_51:
        /*0034*/ 	.word	index@(_Z12block_reducePfS_i)
        /*0038*/ 	.word	0x00000016


	//----- nvinfo : EIATTR_FRAME_SIZE
	.align		4
.L_52:
        /*003c*/ 	.byte	0x04, 0x11
        /*003e*/ 	.short	(.L_54 - .L_53)
	.align		4
.L_53:
        /*0040*/ 	.word	index@(_Z12block_reducePfS_i)
        /*0044*/ 	.word	0x00000000


	//----- nvinfo : EIATTR_REGCOUNT
	.align		4
.L_54:
        /*0048*/ 	.byte	0x04, 0x2f
        /*004a*/ 	.short	(.L_56 - .L_55)
	.align		4
.L_55:
        /*004c*/ 	.word	index@(_Z6reducePfS_)
        /*0050*/ 	.word	0x00000010


	//----- nvinfo : EIATTR_FRAME_SIZE
	.align		4
.L_56:
        /*0054*/ 	.byte	0x04, 0x11
        /*0056*/ 	.short	(.L_58 - .L_57)
	.align		4
.L_57:
        /*0058*/ 	.word	index@(_Z6reducePfS_)
        /*005c*/ 	.word	0x00000000


	//----- nvinfo : EIATTR_REGCOUNT
	.align		4
.L_58:
        /*0060*/ 	.byte	0x04, 0x2f
        /*0062*/ 	.short	(.L_60 - .L_59)
	.align		4
.L_59:
        /*0064*/ 	.word	index@(_ZN3cub18CUB_300001_SM_10006detail11EmptyKernelIvEEvv)
        /*0068*/ 	.word	0x00000004


	//----- nvinfo : EIATTR_FRAME_SIZE
	.align		4
.L_60:
        /*006c*/ 	.byte	0x04, 0x11
        /*006e*/ 	.short	(.L_62 - .L_61)
	.align		4
.L_61:
        /*0070*/ 	.word	index@(_ZN3cub18CUB_300001_SM_10006detail11EmptyKernelIvEEvv)
        /*0074*/ 	.word	0x00000000


	//----- nvinfo : EIATTR_REGCOUNT
	.align		4
.L_62:
        /*0078*/ 	.byte	0x04, 0x2f
        /*007a*/ 	.short	(.L_64 - .L_63)
	.align		4
.L_63:
        /*007c*/ 	.word	index@(_ZN3cub18CUB_300001_SM_10006detail8for_each13static_kernelINS2_12policy_hub_t12policy_500_tElN6thrust24THRUST_300001_SM_1000_NS8cuda_cub20__uninitialized_copy7functorINS7_6detail15normal_iteratorINS7_10device_ptrIfEEEENS7_7pointerIfNS8_3tagENS7_11use_defaultESI_EEEEEEvT0_T1_)
        /*0080*/ 	.word	0x0000000c


	//----- nvinfo : EIATTR_FRAME_SIZE
	.align		4
.L_64:
        /*0084*/ 	.byte	0x04, 0x11
        /*0086*/ 	.short	(.L_66 - .L_65)
	.align		4
.L_65:
        /*0088*/ 	.word	index@(_ZN3cub18CUB_300001_SM_10006detail8for_each13static_kernelINS2_12policy_hub_t12policy_500_tElN6thrust24THRUST_300001_SM_1000_NS8cuda_cub20__uninitialized_copy7functorINS7_6detail15normal_iteratorINS7_10device_ptrIfEEEENS7_7pointerIfNS8_3tagENS7_11use_defaultESI_EEEEEEvT0_T1_)
        /*008c*/ 	.word	0x00000000


	//----- nvinfo : EIATTR_MIN_STACK_SIZE
	.align		4
.L_66:
        /*0090*/ 	.byte	0x04, 0x12
        /*0092*/ 	.short	(.L_68 - .L_67)
	.align		4
.L_67:
        /*0094*/ 	.word	index@(_ZN3cub18CUB_300001_SM_10006detail8for_each13static_kernelINS2_12policy_hub_t12policy_500_tElN6thrust24THRUST_300001_SM_1000_NS8cuda_cub20__uninitialized_copy7functorINS7_6detail15normal_iteratorINS7_10device_ptrIfEEEENS7_7pointerIfNS8_3tagENS7_11use_defaultESI_EEEEEEvT0_T1_)
        /*0098*/ 	.word	0x00000000


	//----- nvinfo : EIATTR_MIN_STACK_SIZE
	.align		4
.L_68:
        /*009c*/ 	.byte	0x04, 0x12
        /*009e*/ 	.short	(.L_70 - .L_69)
	.align		4
.L_69:
        /*00a0*/ 	.word	index@(_ZN3cub18CUB_300001_SM_10006detail11EmptyKernelIvEEvv)
        /*00a4*/ 	.word	0x00000000


	//----- nvinfo : EIATTR_MIN_STACK_SIZE
	.align		4
.L_70:
        /*00a8*/ 	.byte	0x04, 0x12
        /*00aa*/ 	.short	(.L_72 - .L_71)
	.align		4
.L_71:
        /*00ac*/ 	.word	index@(_Z6reducePfS_)
        /*00b0*/ 	.word	0x00000000


	//----- nvinfo : EIATTR_MIN_STACK_SIZE
	.align		4
.L_72:
        /*00b4*/ 	.byte	0x04, 0x12
        /*00b6*/ 	.short	(.L_74 - .L_73)
	.align		4
.L_73:
        /*00b8*/ 	.word	index@(_Z12block_reducePfS_i)
        /*00bc*/ 	.word	0x00000000


	//----- nvinfo : EIATTR_MIN_STACK_SIZE
	.align		4
.L_74:
        /*00c0*/ 	.byte	0x04, 0x12
        /*00c2*/ 	.short	(.L_76 - .L_75)
	.align		4
.L_75:
        /*00c4*/ 	.word	index@(_Z20calculate_differencePfS_S_S_fS_)
        /*00c8*/ 	.word	0x00000000
.L_76:


//--------------------- .nv.compat                --------------------------
	.section	.nv.compat,"",@"SHT_CUDA_COMPAT_INFO"
	.align	4
        /*0000*/ 	.byte	0x02, 0x09, 0x00, 0x00, 0x02, 0x02, 0x01, 0x00, 0x02, 0x05, 0x05, 0x00, 0x03, 0x07, 0x01, 0x01
        /*0010*/ 	.byte	0x02, 0x03, 0x00, 0x00, 0x02, 0x06, 0x01, 0x00, 0x04, 0x0b, 0x08, 0x00, 0x01, 0x00, 0x00, 0x00
        /*0020*/ 	.byte	0x00, 0x00, 0x00, 0x00


//--------------------- .nv.info._ZN3cub18CUB_300001_SM_10006detail8for_each13static_kernelINS2_12policy_hub_t12policy_500_tElN6thrust24THRUST_300001_SM_1000_NS8cuda_cub20__uninitialized_copy7functorINS7_6detail15normal_iteratorINS7_10device_ptrIfEEEENS7_7pointerIfNS8_3tagENS7_11use_defaultESI_EEEEEEvT0_T1_ --------------------------
	.section	.nv.info._ZN3cub18CUB_300001_SM_10006detail8for_each13static_kernelINS2_12policy_hub_t12policy_500_tElN6thrust24THRUST_300001_SM_1000_NS8cuda_cub20__uninitialized_copy7functorINS7_6detail15normal_iteratorINS7_10device_ptrIfEEEENS7_7pointerIfNS8_3tagENS7_11use_defaultESI_EEEEEEvT0_T1_,"",@"SHT_CUDA_INFO"
	.sectionflags	@""
	.align	4


	//----- nvinfo : EIATTR_CUDA_API_VERSION
	.align		4
        /*0000*/ 	.byte	0x04, 0x37
        /*0002*/ 	.short	(.L_78 - .L_77)
.L_77:
        /*0004*/ 	.word	0x00000082


	//----- nvinfo : EIATTR_KPARAM_INFO
	.align		4
.L_78:
        /*0008*/ 	.byte	0x04, 0x17
        /*000a*/ 	.short	(.L_80 - .L_79)
.L_79:
        /*000c*/ 	.word	0x00000000
        /*0010*/ 	.short	0x0001
        /*0012*/ 	.short	0x0008
        /*0014*/ 	.byte	0x00, 0xf0, 0x41, 0x00


	//----- nvinfo : EIATTR_KPARAM_INFO
	.align		4
.L_80:
        /*0018*/ 	.byte	0x04, 0x17
        /*001a*/ 	.short	(.L_82 - .L_81)
.L_81:
        /*001c*/ 	.word	0x00000000
        /*0020*/ 	.short	0x0000
        /*0022*/ 	.short	0x0000
        /*0024*/ 	.byte	0x00, 0xf0, 0x21, 0x00


	//----- nvinfo : EIATTR_SPARSE_MMA_MASK
	.align		4
.L_82:
        /*0028*/ 	.byte	0x03, 0x50
        /*002a*/ 	.short	0x0000


	//----- nvinfo : EIATTR_MAXREG_COUNT
	.align		4
        /*002c*/ 	.byte	0x03, 0x1b
        /*002e*/ 	.short	0x00ff


	//----- nvinfo : EIATTR_MERCURY_ISA_VERSION
	.align		4
        /*0030*/ 	.byte	0x03, 0x5f
        /*0032*/ 	.short	0x0101


	//----- nvinfo : EIATTR_VRC_CTA_INIT_COUNT
	.align		4
        /*0034*/ 	.byte	0x02, 0x4a
	.zero		1
	.zero		1


	//----- nvinfo : EIATTR_EXIT_INSTR_OFFSETS
	.align		4
        /*0038*/ 	.byte	0x04, 0x1c
        /*003a*/ 	.short	(.L_84 - .L_83)


	//   ....[0]....
.L_83:
        /*003c*/ 	.word	0x00000190


	//   ....[1]....
        /*0040*/ 	.word	0x00000320


	//   ....[2]....
        /*0044*/ 	.word	0x000003f0


	//----- nvinfo : EIATTR_MAX_THREADS
	.align		4
.L_84:
        /*0048*/ 	.byte	0x04, 0x05
        /*004a*/ 	.short	(.L_86 - .L_85)
.L_85:
        /*004c*/ 	.word	0x00000100
        /*0050*/ 	.word	0x00000001
        /*0054*/ 	.word	0x00000001


	//----- nvinfo : EIATTR_CRS_STACK_SIZE
	.align		4
.L_86:
        /*0058*/ 	.byte	0x04, 0x1e
        /*005a*/ 	.short	(.L_88 - .L_87)
.L_87:
        /*005c*/ 	.word	0x00000000


	//----- nvinfo : EIATTR_CBANK_PARAM_SIZE
	.align		4
.L_88:
        /*0060*/ 	.byte	0x03, 0x19
        /*0062*/ 	.short	0x0018


	//----- nvinfo : EIATTR_PARAM_CBANK
	.align		4
        /*0064*/ 	.byte	0x04, 0x0a
        /*0066*/ 	.short	(.L_90 - .L_89)
	.align		4
.L_89:
        /*0068*/ 	.word	index@(.nv.constant0._ZN3cub18CUB_300001_SM_10006detail8for_each13static_kernelINS2_12policy_hub_t12policy_500_tElN6thrust24THRUST_300001_SM_1000_NS8cuda_cub20__uninitialized_copy7functorINS7_6detail15normal_iteratorINS7_10device_ptrIfEEEENS7_7pointerIfNS8_3tagENS7_11use_defaultESI_EEEEEEvT0_T1_)
        /*006c*/ 	.short	0x0380
        /*006e*/ 	.short	0x0018


	//----- nvinfo : EIATTR_SW_WAR
	.align		4
.L_90:
        /*0070*/ 	.byte	0x04, 0x36
        /*0072*/ 	.short	(.L_92 - .L_91)
.L_91:
        /*0074*/ 	.word	0x00000008
.L_92:


//--------------------- .nv.info._ZN3cub18CUB_300001_SM_10006detail11EmptyKernelIvEEvv --------------------------
	.section	.nv.info._ZN3cub18CUB_300001_SM_10006detail11EmptyKernelIvEEvv,"",@"SHT_CUDA_INFO"
	.sectionflags	@""
	.align	4


	//----- nvinfo : EIATTR_CUDA_API_VERSION
	.align		4
        /*0000*/ 	.byte	0x04, 0x37
        /*0002*/ 	.short	(.L_94 - .L_93)
.L_93:
        /*0004*/ 	.word	0x00000082


	//----- nvinfo : EIATTR_SPARSE_MMA_MASK
	.align		4
.L_94:
        /*0008*/ 	.byte	0x03, 0x50
        /*000a*/ 	.short	0x0000


	//----- nvinfo : EIATTR_MAXREG_COUNT
	.align		4
        /*000c*/ 	.byte	0x03, 0x1b
        /*000e*/ 	.short	0x00ff


	//----- nvinfo : EIATTR_MERCURY_ISA_VERSION
	.align		4
        /*0010*/ 	.byte	0x03, 0x5f
        /*0012*/ 	.short	0x0101


	//----- nvinfo : EIATTR_VRC_CTA_INIT_COUNT
	.align		4
        /*0014*/ 	.byte	0x02, 0x4a
	.zero		1
	.zero		1


	//----- nvinfo : EIATTR_EXIT_INSTR_OFFSETS
	.align		4
        /*0018*/ 	.byte	0x04, 0x1c
        /*001a*/ 	.short	(.L_96 - .L_95)


	//   ....[0]....
.L_95:
        /*001c*/ 	.word	0x00000010


	//----- nvinfo : EIATTR_SW_WAR
	.align		4
.L_96:
        /*0020*/ 	.byte	0x04, 0x36
        /*0022*/ 	.short	(.L_98 - .L_97)
.L_97:
        /*0024*/ 	.word	0x00000008
.L_98:


//--------------------- .nv.info._Z6reducePfS_    --------------------------
	.section	.nv.info._Z6reducePfS_,"",@"SHT_CUDA_INFO"
	.sectionflags	@""
	.align	4


	//----- nvinfo : EIATTR_CUDA_API_VERSION
	.align		4
        /*0000*/ 	.byte	0x04, 0x37
        /*0002*/ 	.short	(.L_100 - .L_99)
.L_99:
        /*0004*/ 	.word	0x00000082


	//----- nvinfo : EIATTR_KPARAM_INFO
	.align		4
.L_100:
        /*0008*/ 	.byte	0x04, 0x17
        /*000a*/ 	.short	(.L_102 - .L_101)
.L_101:
        /*000c*/ 	.word	0x00000000
        /*0010*/ 	.short	0x0001
        /*0012*/ 	.short	0x0008
        /*0014*/ 	.byte	0x00, 0xf5, 0x21, 0x00


	//----- nvinfo : EIATTR_KPARAM_INFO
	.align		4
.L_102:
        /*0018*/ 	.byte	0x04, 0x17
        /*001a*/ 	.short	(.L_104 - .L_103)
.L_103:
        /*001c*/ 	.word	0x00000000
        /*0020*/ 	.short	0x0000
        /*0022*/ 	.short	0x0000
        /*0024*/ 	.byte	0x00, 0xf5, 0x21, 0x00


	//----- nvinfo : EIATTR_SPARSE_MMA_MASK
	.align		4
.L_104:
        /*0028*/ 	.byte	0x03, 0x50
        /*002a*/ 	.short	0x0000


	//----- nvinfo : EIATTR_MAXREG_COUNT
	.align		4
        /*002c*/ 	.byte	0x03, 0x1b
        /*002e*/ 	.short	0x00ff


	//----- nvinfo : EIATTR_NUM_BARRIERS
	.align		4
        /*0030*/ 	.byte	0x02, 0x4c
        /*0032*/ 	.byte	0x01
	.zero		1


	//----- nvinfo : EIATTR_MERCURY_ISA_VERSION
	.align		4
        /*0034*/ 	.byte	0x03, 0x5f
        /*0036*/ 	.short	0x0101


	//----- nvinfo : EIATTR_VRC_CTA_INIT_COUNT
	.align		4
        /*0038*/ 	.byte	0x02, 0x4a
	.zero		1
	.zero		1


	//----- nvinfo : EIATTR_EXIT_INSTR_OFFSETS
	.align		4
        /*003c*/ 	.byte	0x04, 0x1c
        /*003e*/ 	.short	(.L_106 - .L_105)


	//   ....[0]....
.L_105:
        /*0040*/ 	.word	0x00000690


	//   ....[1]....
        /*0044*/ 	.word	0x00000bf0


	//----- nvinfo : EIATTR_CRS_STACK_SIZE
	.align		4
.L_106:
        /*0048*/ 	.byte	0x04, 0x1e
        /*004a*/ 	.short	(.L_108 - .L_107)
.L_107:
        /*004c*/ 	.word	0x00000000


	//----- nvinfo : EIATTR_CBANK_PARAM_SIZE
	.align		4
.L_108:
        /*0050*/ 	.byte	0x03, 0x19
        /*0052*/ 	.short	0x0010


	//----- nvinfo : EIATTR_PARAM_CBANK
	.align		4
        /*0054*/ 	.byte	0x04, 0x0a
        /*0056*/ 	.short	(.L_110 - .L_109)
	.align		4
.L_109:
        /*0058*/ 	.word	index@(.nv.constant0._Z6reducePfS_)
        /*005c*/ 	.short	0x0380
        /*005e*/ 	.short	0x0010


	//----- nvinfo : EIATTR_SW_WAR
	.align		4
.L_110:
        /*0060*/ 	.byte	0x04, 0x36
        /*0062*/ 	.short	(.L_112 - .L_111)
.L_111:
        /*0064*/ 	.word	0x00000008
.L_112:


//--------------------- .nv.info._Z12block_reducePfS_i --------------------------
	.section	.nv.info._Z12block_reducePfS_i,"",@"SHT_CUDA_INFO"
	.sectionflags	@""
	.align	4


	//----- nvinfo : EIATTR_CUDA_API_VERSION
	.align		4
        /*0000*/ 	.byte	0x04, 0x37
        /*0002*/ 	.short	(.L_114 - .L_113)
.L_113:
        /*0004*/ 	.word	0x00000082


	//----- nvinfo : EIATTR_KPARAM_INFO
	.align		4
.L_114:
        /*0008*/ 	.byte	0x04, 0x17
        /*000a*/ 	.short	(.L_116 - .L_115)
.L_115:
        /*000c*/ 	.word	0x00000000
        /*0010*/ 	.short	0x0002
        /*0012*/ 	.short	0x0010
        /*0014*/ 	.byte	0x00, 0xf0, 0x11, 0x00


	//----- nvinfo : EIATTR_KPARAM_INFO
	.align		4
.L_116:
        /*0018*/ 	.byte	0x04, 0x17
        /*001a*/ 	.short	(.L_118 - .L_117)
.L_117:
        /*001c*/ 	.word	0x00000000
        /*0020*/ 	.short	0x0001
        /*0022*/ 	.short	0x0008
        /*0024*/ 	.byte	0x00, 0xf5, 0x21, 0x00


	//----- nvinfo : EIATTR_KPARAM_INFO
	.align		4
.L_118:
        /*0028*/ 	.byte	0x04, 0x17
        /*002a*/ 	.short	(.L_120 - .L_119)
.L_119:
        /*002c*/ 	.word	0x00000000
        /*0030*/ 	.short	0x0000
        /*0032*/ 	.short	0x0000
        /*0034*/ 	.byte	0x00, 0xf5, 0x21, 0x00


	//----- nvinfo : EIATTR_SPARSE_MMA_MASK
	.align		4
.L_120:
        /*0038*/ 	.byte	0x03, 0x50
        /*003a*/ 	.short	0x0000


	//----- nvinfo : EIATTR_MAXREG_COUNT
	.align		4
        /*003c*/ 	.byte	0x03, 0x1b
        /*003e*/ 	.short	0x00ff


	//----- nvinfo : EIATTR_MERCURY_ISA_VERSION
	.align		4
        /*0040*/ 	.byte	0x03, 0x5f
        /*0042*/ 	.short	0x0101


	//----- nvinfo : EIATTR_VRC_CTA_INIT_COUNT
	.align		4
        /*0044*/ 	.byte	0x02, 0x4a
	.zero		1
	.zero		1


	//----- nvinfo : EIATTR_EXIT_INSTR_OFFSETS
	.align		4
        /*0048*/ 	.byte	0x04, 0x1c
        /*004a*/ 	.short	(.L_122 - .L_121)


	//   ....[0]....
.L_121:
        /*004c*/ 	.word	0x00000030


	//   ....[1]....
        /*0050*/ 	.word	0x000004e0


	//   ....[2]....
        /*0054*/ 	.word	0x00000950


	//   ....[3]....
        /*0058*/ 	.word	0x00000bc0


	//   ....[4]....
        /*005c*/ 	.word	0x00000cd0


	//----- nvinfo : EIATTR_CBANK_PARAM_SIZE
	.align		4
.L_122:
        /*0060*/ 	.byte	0x03, 0x19
        /*0062*/ 	.short	0x0014


	//----- nvinfo : EIATTR_PARAM_CBANK
	.align		4
        /*0064*/ 	.byte	0x04, 0x0a
        /*0066*/ 	.short	(.L_124 - .L_123)
	.align		4
.L_123:
        /*0068*/ 	.word	index@(.nv.constant0._Z12block_reducePfS_i)
        /*006c*/ 	.short	0x0380
        /*006e*/ 	.short	0x0014


	//----- nvinfo : EIATTR_SW_WAR
	.align		4
.L_124:
        /*0070*/ 	.byte	0x04, 0x36
        /*0072*/ 	.short	(.L_126 - .L_125)
.L_125:
        /*0074*/ 	.word	0x00000008
.L_126:


//--------------------- .nv.info._Z20calculate_differencePfS_S_S_fS_ --------------------------
	.section	.nv.info._Z20calculate_differencePfS_S_S_fS_,"",@"SHT_CUDA_INFO"
	.sectionflags	@""
	.align	4


	//----- nvinfo : EIATTR_CUDA_API_VERSION
	.align		4
        /*0000*/ 	.byte	0x04, 0x37
        /*0002*/ 	.short	(.L_128 - .L_127)
.L_127:
        /*0004*/ 	.word	0x00000082


	//----- nvinfo : EIATTR_KPARAM_INFO
	.align		4
.L_128:
        /*0008*/ 	.byte	0x04, 0x17
        /*000a*/ 	.short	(.L_130 - .L_129)
.L_129:
        /*000c*/ 	.word	0x00000000
        /*0010*/ 	.short	0x0005
        /*0012*/ 	.short	0x0028
        /*0014*/ 	.byte	0x00, 0xf5, 0x21, 0x00


	//----- nvinfo : EIATTR_KPARAM_INFO
	.align		4
.L_130:
        /*0018*/ 	.byte	0x04, 0x17
        /*001a*/ 	.short	(.L_132 - .L_131)
.L_131:
        /*001c*/ 	.word	0x00000000
        /*0020*/ 	.short	0x0004
        /*0022*/ 	.short	0x0020
        /*0024*/ 	.byte	0x00, 0xf0, 0x11, 0x00


	//----- nvinfo : EIATTR_KPARAM_INFO
	.align		4
.L_132:
        /*0028*/ 	.byte	0x04, 0x17
        /*002a*/ 	.short	(.L_134 - .L_133)
.L_133:
        /*002c*/ 	.word	0x00000000
        /*0030*/ 	.short	0x0003
        /*0032*/ 	.short	0x0018
        /*0034*/ 	.byte	0x00, 0xf5, 0x21, 0x00


	//----- nvinfo : EIATTR_KPARAM_INFO
	.align		4
.L_134:
        /*0038*/ 	.byte	0x04, 0x17
        /*003a*/ 	.short	(.L_136 - .L_135)
.L_135:
        /*003c*/ 	.word	0x00000000
        /*0040*/ 	.short	0x0002
        /*0042*/ 	.short	0x0010
        /*0044*/ 	.byte	0x00, 0xf5, 0x21, 0x00


	//----- nvinfo : EIATTR_KPARAM_INFO
	.align		4
.L_136:
        /*0048*/ 	.byte	0x04, 0x17
        /*004a*/ 	.short	(.L_138 - .L_137)
.L_137:
        /*004c*/ 	.word	0x00000000
        /*0050*/ 	.short	0x0001
        /*0052*/ 	.short	0x0008
        /*0054*/ 	.byte	0x00, 0xf5, 0x21, 0x00


	//----- nvinfo : EIATTR_KPARAM_INFO
	.align		4
.L_138:
        /*0058*/ 	.byte	0x04, 0x17
        /*005a*/ 	.short	(.L_140 - .L_139)
.L_139:
        /*005c*/ 	.word	0x00000000
        /*0060*/ 	.short	0x0000
        /*0062*/ 	.short	0x0000
        /*0064*/ 	.byte	0x00, 0xf5, 0x21, 0x00


	//----- nvinfo : EIATTR_SPARSE_MMA_MASK
	.align		4
.L_140:
        /*0068*/ 	.byte	0x03, 0x50
        /*006a*/ 	.short	0x0000


	//----- nvinfo : EIATTR_MAXREG_COUNT
	.align		4
        /*006c*/ 	.byte	0x03, 0x1b
        /*006e*/ 	.short	0x00ff


	//----- nvinfo : EIATTR_NUM_BARRIERS
	.align		4
        /*0070*/ 	.byte	0x02, 0x4c
        /*0072*/ 	.byte	0x01
	.zero		1


	//----- nvinfo : EIATTR_MERCURY_ISA_VERSION
	.align		4
        /*0074*/ 	.byte	0x03, 0x5f
        /*0076*/ 	.short	0x0101


	//----- nvinfo : EIATTR_VRC_CTA_INIT_COUNT
	.align		4
        /*0078*/ 	.byte	0x02, 0x4a
	.zero		1
	.zero		1


	//----- nvinfo : EIATTR_EXIT_INSTR_OFFSETS
	.align		4
        /*007c*/ 	.byte	0x04, 0x1c
        /*007e*/ 	.short	(.L_142 - .L_141)


	//   ....[0]....
.L_141:
        /*0080*/ 	.word	0x000022b0


	//----- nvinfo : EIATTR_CRS_STACK_SIZE
	.align		4
.L_142:
        /*0084*/ 	.byte	0x04, 0x1e
        /*0086*/ 	.short	(.L_144 - .L_143)
.L_143:
        /*0088*/ 	.word	0x00000000


	//----- nvinfo : EIATTR_CBANK_PARAM_SIZE
	.align		4
.L_144:
        /*008c*/ 	.byte	0x03, 0x19
        /*008e*/ 	.short	0x0030


	//----- nvinfo : EIATTR_PARAM_CBANK
	.align		4
        /*0090*/ 	.byte	0x04, 0x0a
        /*0092*/ 	.short	(.L_146 - .L_145)
	.align		4
.L_145:
        /*0094*/ 	.word	index@(.nv.constant0._Z20calculate_differencePfS_S_S_fS_)
        /*0098*/ 	.short	0x0380
        /*009a*/ 	.short	0x0030


	//----- nvinfo : EIATTR_SW_WAR
	.align		4
.L_146:
        /*009c*/ 	.byte	0x04, 0x36
        /*009e*/ 	.short	(.L_148 - .L_147)
.L_147:
        /*00a0*/ 	.word	0x00000008
.L_148:


//--------------------- .nv.callgraph             --------------------------
	.section	.nv.callgraph,"",@"SHT_CUDA_CALLGRAPH"
	.align	4
	.sectionentsize	8
	.align		4
        /*0000*/ 	.word	0x00000000
	.align		4
        /*0004*/ 	.word	0xffffffff
	.align		4
        /*0008*/ 	.word	0x00000000
	.align		4
        /*000c*/ 	.word	0xfffffffe
	.align		4
        /*0010*/ 	.word	0x00000000
	.align		4
        /*0014*/ 	.word	0xfffffffd
	.align		4
        /*0018*/ 	.word	0x00000000
	.align		4
        /*001c*/ 	.word	0xfffffffc


//--------------------- .nv.constant4             --------------------------
	.section	.nv.constant4,"a",@progbits
	.align	8
	.align		8
.nv.constant4:
        /*0000*/ 	.dword	_ZN34_INTERNAL_3dde0b5d_4_k_cu_e452a0da4cuda3std3__45__cpo5beginE
	.align		8
        /*0008*/ 	.dword	_ZN34_INTERNAL_3dde0b5d_4_k_cu_e452a0da4cuda3std3__45__cpo3endE
	.align		8
        /*0010*/ 	.dword	_ZN34_INTERNAL_3dde0b5d_4_k_cu_e452a0da4cuda3std3__45__cpo6cbeginE
	.align		8
        /*0018*/ 	.dword	_ZN34_INTERNAL_3dde0b5d_4_k_cu_e452a0da4cuda3std3__45__cpo4cendE
	.align		8
        /*0020*/ 	.dword	_ZN34_INTERNAL_3dde0b5d_4_k_cu_e452a0da4cuda3std3__45__cpo6rbeginE
	.align		8
        /*0028*/ 	.dword	_ZN34_INTERNAL_3dde0b5d_4_k_cu_e452a0da4cuda3std3__45__cpo4rendE
	.align		8
        /*0030*/ 	.dword	_ZN34_INTERNAL_3dde0b5d_4_k_cu_e452a0da4cuda3std3__45__cpo7crbeginE
	.align		8
        /*0038*/ 	.dword	_ZN34_INTERNAL_3dde0b5d_4_k_cu_e452a0da4cuda3std3__45__cpo5crendE
	.align		8
        /*0040*/ 	.dword	_ZN34_INTERNAL_3dde0b5d_4_k_cu_e452a0da4cuda3std3__436_GLOBAL__N__3dde0b5d_4_k_cu_e452a0da6ignoreE
	.align		8
        /*0048*/ 	.dword	_ZN34_INTERNAL_3dde0b5d_4_k_cu_e452a0da4cuda3std3__419piecewise_constructE
	.align		8
        /*0050*/ 	.dword	_ZN34_INTERNAL_3dde0b5d_4_k_cu_e452a0da4cuda3std3__48in_placeE
	.align		8
        /*0058*/ 	.dword	_ZN34_INTERNAL_3dde0b5d_4_k_cu_e452a0da4cuda3std3__420unreachable_sentinelE
	.align		8
        /*0060*/ 	.dword	_ZN34_INTERNAL_3dde0b5d_4_k_cu_e452a0da4cuda3std3__47nulloptE
	.align		8
        /*0068*/ 	.dword	_ZN34_INTERNAL_3dde0b5d_4_k_cu_e452a0da4cuda3std3__48unexpectE
	.align		8
        /*0070*/ 	.dword	_ZN34_INTERNAL_3dde0b5d_4_k_cu_e452a0da4cuda3std6ranges3__45__cpo4swapE
	.align		8
        /*0078*/ 	.dword	_ZN34_INTERNAL_3dde0b5d_4_k_cu_e452a0da4cuda3std6ranges3__45__cpo9iter_moveE
	.align		8
        /*0080*/ 	.dword	_ZN34_INTERNAL_3dde0b5d_4_k_cu_e452a0da4cuda3std6ranges3__45__cpo5beginE
	.align		8
        /*0088*/ 	.dword	_ZN34_INTERNAL_3dde0b5d_4_k_cu_e452a0da4cuda3std6ranges3__45__cpo3endE
	.align		8
        /*0090*/ 	.dword	_ZN34_INTERNAL_3dde0b5d_4_k_cu_e452a0da4cuda3std6ranges3__45__cpo6cbeginE
	.align		8
        /*0098*/ 	.dword	_ZN34_INTERNAL_3dde0b5d_4_k_cu_e452a0da4cuda3std6ranges3__45__cpo4cendE
	.align		8
        /*00a0*/ 	.dword	_ZN34_INTERNAL_3dde0b5d_4_k_cu_e452a0da4cuda3std6ranges3__45__cpo7advanceE
	.align		8
        /*00a8*/ 	.dword	_ZN34_INTERNAL_3dde0b5d_4_k_cu_e452a0da4cuda3std6ranges3__45__cpo9iter_swapE
	.align		8
        /*00b0*/ 	.dword	_ZN34_INTERNAL_3dde0b5d_4_k_cu_e452a0da4cuda3std6ranges3__45__cpo4nextE
	.align		8
        /*00b8*/ 	.dword	_ZN34_INTERNAL_3dde0b5d_4_k_cu_e452a0da4cuda3std6ranges3__45__cpo4prevE
	.align		8
        /*00c0*/ 	.dword	_ZN34_INTERNAL_3dde0b5d_4_k_cu_e452a0da4cuda3std6ranges3__45__cpo4dataE
	.align		8
        /*00c8*/ 	.dword	_ZN34_INTERNAL_3dde0b5d_4_k_cu_e452a0da4cuda3std6ranges3__45__cpo5cdataE
	.align		8
        /*00d0*/ 	.dword	_ZN34_INTERNAL_3dde0b5d_4_k_cu_e452a0da4cuda3std6ranges3__45__cpo4sizeE
	.align		8
        /*00d8*/ 	.dword	_ZN34_INTERNAL_3dde0b5d_4_k_cu_e452a0da4cuda3std6ranges3__45__cpo5ssizeE
	.align		8
        /*00e0*/ 	.dword	_ZN34_INTERNAL_3dde0b5d_4_k_cu_e452a0da4cuda3std6ranges3__45__cpo8distanceE
	.align		8
        /*00e8*/ 	.dword	_ZN34_INTERNAL_3dde0b5d_4_k_cu_e452a0da6thrust24THRUST_300001_SM_1000_NS8cuda_cub3parE
	.align		8
        /*00f0*/ 	.dword	_ZN34_INTERNAL_3dde0b5d_4_k_cu_e452a0da6thrust24THRUST_300001_SM_1000_NS8cuda_cub10par_nosyncE
	.align		8
        /*00f8*/ 	.dword	_ZN34_INTERNAL_3dde0b5d_4_k_cu_e452a0da6thrust24THRUST_300001_SM_1000_NS6system6detail10sequential3seqE
	.align		8
        /*0100*/ 	.dword	_ZN34_INTERNAL_3dde0b5d_4_k_cu_e452a0da6thrust24THRUST_300001_SM_1000_NS12placeholders2_1E
	.align		8
        /*0108*/ 	.dword	_ZN34_INTERNAL_3dde0b5d_4_k_cu_e452a0da6thrust24THRUST_300001_SM_1000_NS12placeholders2_2E
	.align		8
        /*0110*/ 	.dword	_ZN34_INTERNAL_3dde0b5d_4_k_cu_e452a0da6thrust24THRUST_300001_SM_1000_NS12placeholders2_3E
	.align		8
        /*0118*/ 	.dword	_ZN34_INTERNAL_3dde0b5d_4_k_cu_e452a0da6thrust24THRUST_300001_SM_1000_NS12placeholders2_4E
	.align		8
        /*0120*/ 	.dword	_ZN34_INTERNAL_3dde0b5d_4_k_cu_e452a0da6thrust24THRUST_300001_SM_1000_NS12placeholders2_5E
	.align		8
        /*0128*/ 	.dword	_ZN34_INTERNAL_3dde0b5d_4_k_cu_e452a0da6thrust24THRUST_300001_SM_1000_NS12placeholders2_6E
	.align		8
        /*0130*/ 	.dword	_ZN34_INTERNAL_3dde0b5d_4_k_cu_e452a0da6thrust24THRUST_300001_SM_1000_NS12placeholders2_7E
	.align		8
        /*0138*/ 	.dword	_ZN34_INTERNAL_3dde0b5d_4_k_cu_e452a0da6thrust24THRUST_300001_SM_1000_NS12placeholders2_8E
	.align		8
        /*0140*/ 	.dword	_ZN34_INTERNAL_3dde0b5d_4_k_cu_e452a0da6thrust24THRUST_300001_SM_1000_NS12placeholders2_9E
	.align		8
        /*0148*/ 	.dword	_ZN34_INTERNAL_3dde0b5d_4_k_cu_e452a0da6thrust24THRUST_300001_SM_1000_NS12placeholders3_10E
	.align		8
        /*0150*/ 	.dword	_ZN34_INTERNAL_3dde0b5d_4_k_cu_e452a0da6thrust24THRUST_300001_SM_1000_NS3seqE


//--------------------- .text._ZN3cub18CUB_300001_SM_10006detail8for_each13static_kernelINS2_12policy_hub_t12policy_500_tElN6thrust24THRUST_300001_SM_1000_NS8cuda_cub20__uninitialized_copy7functorINS7_6detail15normal_iteratorINS7_10device_ptrIfEEEENS7_7pointerIfNS8_3tagENS7_11use_defaultESI_EEEEEEvT0_T1_ --------------------------
	.section	.text._ZN3cub18CUB_300001_SM_10006detail8for_each13static_kernelINS2_12policy_hub_t12policy_500_tElN6thrust24THRUST_300001_SM_1000_NS8cuda_cub20__uninitialized_copy7functorINS7_6detail15normal_iteratorINS7_10device_ptrIfEEEENS7_7pointerIfNS8_3tagENS7_11use_defaultESI_EEEEEEvT0_T1_,"ax",@progbits
	.align	128
        .global         _ZN3cub18CUB_300001_SM_10006detail8for_each13static_kernelINS2_12policy_hub_t12policy_500_tElN6thrust24THRUST_300001_SM_1000_NS8cuda_cub20__uninitialized_copy7functorINS7_6detail15normal_iteratorINS7_10device_ptrIfEEEENS7_7pointerIfNS8_3tagENS7_11use_defaultESI_EEEEEEvT0_T1_
        .type           _ZN3cub18CUB_300001_SM_10006detail8for_each13static_kernelINS2_12policy_hub_t12policy_500_tElN6thrust24THRUST_300001_SM_1000_NS8cuda_cub20__uninitialized_copy7functorINS7_6detail15normal_iteratorINS7_10device_ptrIfEEEENS7_7pointerIfNS8_3tagENS7_11use_defaultESI_EEEEEEvT0_T1_,@function
        .size           _ZN3cub18CUB_300001_SM_10006detail8for_each13static_kernelINS2_12policy_hub_t12policy_500_tElN6thrust24THRUST_300001_SM_1000_NS8cuda_cub20__uninitialized_copy7functorINS7_6detail15normal_iteratorINS7_10device_ptrIfEEEENS7_7pointerIfNS8_3tagENS7_11use_defaultESI_EEEEEEvT0_T1_,(.L_x_42 - _ZN3cub18CUB_300001_SM_10006detail8for_each13static_kernelINS2_12policy_hub_t12policy_500_tElN6thrust24THRUST_300001_SM_1000_NS8cuda_cub20__uninitialized_copy7functorINS7_6detail15normal_iteratorINS7_10device_ptrIfEEEENS7_7pointerIfNS8_3tagENS7_11use_defaultESI_EEEEEEvT0_T1_)
        .other          _ZN3cub18CUB_300001_SM_10006detail8for_each13static_kernelINS2_12policy_hub_t12policy_500_tElN6thrust24THRUST_300001_SM_1000_NS8cuda_cub20__uninitialized_copy7functorINS7_6detail15normal_iteratorINS7_10device_ptrIfEEEENS7_7pointerIfNS8_3tagENS7_11use_defaultESI_EEEEEEvT0_T1_,@"STO_CUDA_ENTRY STV_DEFAULT"
_ZN3cub18CUB_300001_SM_10006detail8for_each13static_kernelINS2_12policy_hub_t12policy_500_tElN6thrust24THRUST_300001_SM_1000_NS8cuda_cub20__uninitialized_copy7functorINS7_6detail15normal_iteratorINS7_10device_ptrIfEEEENS7_7pointerIfNS8_3tagENS7_11use_defaultESI_EEEEEEvT0_T1_:
.text._ZN3cub18CUB_300001_SM_10006detail8for_each13static_kernelINS2_12policy_hub_t12policy_500_tElN6thrust24THRUST_300001_SM_1000_NS8cuda_cub20__uninitialized_copy7functorINS7_6detail15normal_iteratorINS7_10device_ptrIfEEEENS7_7pointerIfNS8_3tagENS7_11use_defaultESI_EEEEEEvT0_T1_:
[----:B------:R-:W-:Y:S08]  /*0000*/  LDC R1, c[0x0][0x37c] ;  /* 0x0000df00ff017b82 */ /* 0x000ff00000000800 */
[----:B------:R-:W0:Y:S01]  /*0010*/  S2UR UR4, SR_CTAID.X ;  /* 0x00000000000479c3 */ /* 0x000e220000002500 */
[----:B------:R-:W1:Y:S01]  /*0020*/  LDCU.64 UR6, c[0x0][0x380] ;  /* 0x00007000ff0677ac */ /* 0x000e620008000a00 */
[----:B------:R-:W2:Y:S01]  /*0030*/  LDCU.64 UR8, c[0x0][0x358] ;  /* 0x00006b00ff0877ac */ /* 0x000ea20008000a00 */
[----:B0-----:R-:W-:-:S04]  /*0040*/  UIMAD.WIDE.U32 UR4, UR4, 0x200, URZ ;  /* 0x00000200040478a5 */ /* 0x001fc8000f8e00ff */
[----:B-1----:R-:W-:-:S04]  /*0050*/  UIADD3 UR6, UP0, UPT, -UR4, UR6, URZ ;  /* 0x0000000604067290 */ /* 0x002fc8000ff1e1ff */
[----:B------:R-:W-:Y:S02]  /*0060*/  UIADD3.X UR7, UPT, UPT, ~UR5, UR7, URZ, UP0, !UPT ;  /* 0x0000000705077290 */ /* 0x000fe400087fe5ff */
[----:B------:R-:W-:-:S04]  /*0070*/  UISETP.GE.U32.AND UP0, UPT, UR6, 0x200, UPT ;  /* 0x000002000600788c */ /* 0x000fc8000bf06070 */
[----:B------:R-:W-:-:S09]  /*0080*/  UISETP.GE.AND.EX UP0, UPT, UR7, URZ, UPT, UP0 ;  /* 0x000000ff0700728c */ /* 0x000fd2000bf06300 */
[----:B--2---:R-:W-:Y:S05]  /*0090*/  BRA.U !UP0, `(.L_x_0) ;  /* 0x0000000108407547 */ /* 0x004fea000b800000 */
[----:B------:R-:W0:Y:S01]  /*00a0*/  S2R R0, SR_TID.X ;  /* 0x0000000000007919 */ /* 0x000e220000002100 */
[----:B------:R-:W1:Y:S01]  /*00b0*/  LDCU.64 UR10, c[0x0][0x388] ;  /* 0x00007100ff0a77ac */ /* 0x000e620008000a00 */
[----:B0-----:R-:W-:-:S05]  /*00c0*/  IADD3 R0, P0, PT, R0, UR4, RZ ;  /* 0x0000000400007c10 */ /* 0x001fca000ff1e0ff */
[----:B------:R-:W-:Y:S02]  /*00d0*/  IMAD.X R3, RZ, RZ, UR5, P0 ;  /* 0x00000005ff037e24 */ /* 0x000fe400080e06ff */
[----:B------:R-:W-:-:S03]  /*00e0*/  IMAD.SHL.U32 R4, R0, 0x4, RZ ;  /* 0x0000000400047824 */ /* 0x000fc600078e00ff */
[----:B------:R-:W-:Y:S02]  /*00f0*/  SHF.L.U64.HI R0, R0, 0x2, R3 ;  /* 0x0000000200007819 */ /* 0x000fe40000010203 */
[----:B-1----:R-:W-:-:S04]  /*0100*/  IADD3 R2, P0, PT, R4, UR10, RZ ;  /* 0x0000000a04027c10 */ /* 0x002fc8000ff1e0ff */
[----:B------:R-:W-:Y:S01]  /*0110*/  IADD3.X R3, PT, PT, R0, UR11, RZ, P0, !PT ;  /* 0x0000000b00037c10 */ /* 0x000fe200087fe4ff */
[----:B------:R-:W0:Y:S04]  /*0120*/  LDCU.64 UR10, c[0x0][0x390] ;  /* 0x00007200ff0a77ac */ /* 0x000e280008000a00 */
[----:B------:R-:W2:Y:S01]  /*0130*/  LDG.E R7, desc[UR8][R2.64] ;  /* 0x0000000802077981 */ /* 0x000ea2000c1e1900 */
[----:B0-----:R-:W-:-:S04]  /*0140*/  IADD3 R4, P0, PT, R4, UR10, RZ ;  /* 0x0000000a04047c10 */ /* 0x001fc8000ff1e0ff */
[----:B------:R-:W-:-:S05]  /*0150*/  IADD3.X R5, PT, PT, R0, UR11, RZ, P0, !PT ;  /* 0x0000000b00057c10 */ /* 0x000fca00087fe4ff */
[----:B--2---:R-:W-:Y:S04]  /*0160*/  STG.E desc[UR8][R4.64], R7 ;  /* 0x0000000704007986 */ /* 0x004fe8000c101908 */
[----:B------:R-:W2:Y:S04]  /*0170*/  LDG.E R9, desc[UR8][R2.64+0x400] ;  /* 0x0004000802097981 */ /* 0x000ea8000c1e1900 */
[----:B--2---:R-:W-:Y:S01]  /*0180*/  STG.E desc[UR8][R4.64+0x400], R9 ;  /* 0x0004000904007986 */ /* 0x004fe2000c101908 */
[----:B------:R-:W-:Y:S05]  /*0190*/  EXIT ;  /* 0x000000000000794d */ /* 0x000fea0003800000 */
.L_x_0:
[----:B------:R-:W0:Y:S01]  /*01a0*/  S2R R0, SR_TID.X ;  /* 0x0000000000007919 */ /* 0x000e220000002100 */
[----:B------:R-:W-:Y:S01]  /*01b0*/  USHF.R.S32.HI UR7, URZ, 0x1f, UR6 ;  /* 0x0000001fff077899 */ /* 0x000fe20008011406 */
[----:B------:R-:W-:Y:S05]  /*01c0*/  BSSY.RECONVERGENT B0, `(.L_x_1) ;  /* 0x0000015000007945 */ /* 0x000fea0003800200 */
[----:B------:R-:W-:Y:S01]  /*01d0*/  IMAD.U32 R3, RZ, RZ, UR7 ;  /* 0x00000007ff037e24 */ /* 0x000fe2000f8e00ff */
[C---:B0-----:R-:W-:Y:S01]  /*01e0*/  ISETP.LT.U32.AND P0, PT, R0.reuse, UR6, PT ;  /* 0x0000000600007c0c */ /* 0x041fe2000bf01070 */
[----:B------:R-:W-:-:S03]  /*01f0*/  VIADD R2, R0, 0x100 ;  /* 0x0000010000027836 */ /* 0x000fc60000000000 */
[----:B------:R-:W-:Y:S02]  /*0200*/  ISETP.GT.AND.EX P0, PT, R3, RZ, PT, P0 ;  /* 0x000000ff0300720c */ /* 0x000fe40003f04300 */
[----:B------:R-:W-:Y:S01]  /*0210*/  ISETP.LT.U32.AND P1, PT, R2, UR6, PT ;  /* 0x0000000602007c0c */ /* 0x000fe2000bf21070 */
[----:B------:R-:W-:-:S05]  /*0220*/  IMAD.U32 R2, RZ, RZ, UR7 ;  /* 0x00000007ff027e24 */ /* 0x000fca000f8e00ff */
[----:B------:R-:W-:-:S05]  /*0230*/  ISETP.GT.AND.EX P1, PT, R2, RZ, PT, P1 ;  /* 0x000000ff0200720c */ /* 0x000fca0003f24310 */
[----:B------:R-:W-:Y:S08]  /*0240*/  @!P0 BRA `(.L_x_2) ;  /* 0x0000000000308947 */ /* 0x000ff00003800000 */
[----:B------:R-:W0:Y:S01]  /*0250*/  LDCU.64 UR10, c[0x0][0x388] ;  /* 0x00007100ff0a77ac */ /* 0x000e220008000a00 */
[----:B------:R-:W-:-:S05]  /*0260*/  IADD3 R2, P0, PT, R0, UR4, RZ ;  /* 0x0000000400027c10 */ /* 0x000fca000ff1e0ff */
[----:B------:R-:W-:Y:S02]  /*0270*/  IMAD.X R3, RZ, RZ, UR5, P0 ;  /* 0x00000005ff037e24 */ /* 0x000fe400080e06ff */
[----:B------:R-:W-:-:S03]  /*0280*/  IMAD.SHL.U32 R4, R2, 0x4, RZ ;  /* 0x0000000402047824 */ /* 0x000fc600078e00ff */
[----:B------:R-:W-:Y:S02]  /*0290*/  SHF.L.U64.HI R5, R2, 0x2, R3 ;  /* 0x0000000202057819 */ /* 0x000fe40000010203 */
[----:B0-----:R-:W-:-:S04]  /*02a0*/  IADD3 R2, P0, PT, R4, UR10, RZ ;  /* 0x0000000a04027c10 */ /* 0x001fc8000ff1e0ff */
[----:B------:R-:W-:Y:S01]  /*02b0*/  IADD3.X R3, PT, PT, R5, UR11, RZ, P0, !PT ;  /* 0x0000000b05037c10 */ /* 0x000fe200087fe4ff */
[----:B------:R-:W0:Y:S05]  /*02c0*/  LDCU.64 UR10, c[0x0][0x390] ;  /* 0x00007200ff0a77ac */ /* 0x000e2a0008000a00 */
[----:B------:R-:W2:Y:S01]  /*02d0*/  LDG.E R3, desc[UR8][R2.64] ;  /* 0x0000000802037981 */ /* 0x000ea2000c1e1900 */
[----:B0-----:R-:W-:-:S04]  /*02e0*/  IADD3 R4, P0, PT, R4, UR10, RZ ;  /* 0x0000000a04047c10 */ /* 0x001fc8000ff1e0ff */
[----:B------:R-:W-:-:S05]  /*02f0*/  IADD3.X R5, PT, PT, R5, UR11, RZ, P0, !PT ;  /* 0x0000000b05057c10 */ /* 0x000fca00087fe4ff */
[----:B--2---:R0:W-:Y:S04]  /*0300*/  STG.E desc[UR8][R4.64], R3 ;  /* 0x0000000304007986 */ /* 0x0041e8000c101908 */
.L_x_2:
[----:B------:R-:W-:Y:S05]  /*0310*/  BSYNC.RECONVERGENT B0 ;  /* 0x0000000000007941 */ /* 0x000fea0003800200 */
.L_x_1:
[----:B------:R-:W-:Y:S05]  /*0320*/  @!P1 EXIT ;  /* 0x000000000000994d */ /* 0x000fea0003800000 */
[----:B------:R-:W1:Y:S01]  /*0330*/  LDCU.64 UR6, c[0x0][0x388] ;  /* 0x00007100ff0677ac */ /* 0x000e620008000a00 */
[----:B------:R-:W-:-:S05]  /*0340*/  IADD3 R0, P0, PT, R0, UR4, RZ ;  /* 0x0000000400007c10 */ /* 0x000fca000ff1e0ff */
[----:B0-----:R-:W-:Y:S02]  /*0350*/  IMAD.X R3, RZ, RZ, UR5, P0 ;  /* 0x00000005ff037e24 */ /* 0x001fe400080e06ff */
[----:B------:R-:W-:-:S03]  /*0360*/  IMAD.SHL.U32 R4, R0, 0x4, RZ ;  /* 0x0000000400047824 */ /* 0x000fc600078e00ff */
[----:B------:R-:W-:Y:S02]  /*0370*/  SHF.L.U64.HI R0, R0, 0x2, R3 ;  /* 0x0000000200007819 */ /* 0x000fe40000010203 */
[----:B-1----:R-:W-:-:S04]  /*0380*/  IADD3 R2, P0, PT, R4, UR6, RZ ;  /* 0x0000000604027c10 */ /* 0x002fc8000ff1e0ff */
[----:B------:R-:W-:Y:S01]  /*0390*/  IADD3.X R3, PT, PT, R0, UR7, RZ, P0, !PT ;  /* 0x0000000700037c10 */ /* 0x000fe200087fe4ff */
[----:B------:R-:W0:Y:S05]  /*03a0*/  LDCU.64 UR6, c[0x0][0x390] ;  /* 0x00007200ff0677ac */ /* 0x000e2a0008000a00 */
[----:B------:R-:W2:Y:S01]  /*03b0*/  LDG.E R3, desc[UR8][R2.64+0x400] ;  /* 0x0004000802037981 */ /* 0x000ea2000c1e1900 */
[----:B0-----:R-:W-:-:S04]  /*03c0*/  IADD3 R4, P0, PT, R4, UR6, RZ ;  /* 0x0000000604047c10 */ /* 0x001fc8000ff1e0ff */
[----:B------:R-:W-:-:S05]  /*03d0*/  IADD3.X R5, PT, PT, R0, UR7, RZ, P0, !PT ;  /* 0x0000000700057c10 */ /* 0x000fca00087fe4ff */
[----:B--2---:R-:W-:Y:S01]  /*03e0*/  STG.E desc[UR8][R4.64+0x400], R3 ;  /* 0x0004000304007986 */ /* 0x004fe2000c101908 */
[----:B------:R-:W-:Y:S05]  /*03f0*/  EXIT ;  /* 0x000000000000794d */ /* 0x000fea0003800000 */
.L_x_3:
[----:B------:R-:W-:-:S00]  /*0400*/  BRA `(.L_x_3) ;  /* 0xfffffffc00fc7947 */ /* 0x000fc0000383ffff */
[----:B------:R-:W-:-:S00]  /*0410*/  NOP ;  /* 0x0000000000007918 */ /* 0x000fc00000000000 */
        /* <DEDUP_REMOVED lines=14> */
.L_x_42:


//--------------------- .text._ZN3cub18CUB_300001_SM_10006detail11EmptyKernelIvEEvv --------------------------
	.section	.text._ZN3cub18CUB_300001_SM_10006detail11EmptyKernelIvEEvv,"ax",@progbits
	.align	128
        .global         _ZN3cub18CUB_300001_SM_10006detail11EmptyKernelIvEEvv
        .type           _ZN3cub18CUB_300001_SM_10006detail11EmptyKernelIvEEvv,@function
        .size           _ZN3cub18CUB_300001_SM_10006detail11EmptyKernelIvEEvv,(.L_x_43 - _ZN3cub18CUB_300001_SM_10006detail11EmptyKernelIvEEvv)
        .other          _ZN3cub18CUB_300001_SM_10006detail11EmptyKernelIvEEvv,@"STO_CUDA_ENTRY STV_DEFAULT"
_ZN3cub18CUB_300001_SM_10006detail11EmptyKernelIvEEvv:
.text._ZN3cub18CUB_300001_SM_10006detail11EmptyKernelIvEEvv:
[----:B------:R-:W-:Y:S01]  /*0000*/  LDC R1, c[0x0][0x37c] ;  /* 0x0000df00ff017b82 */ /* 0x000fe20000000800 */
[----:B------:R-:W-:Y:S05]  /*0010*/  EXIT ;  /* 0x000000000000794d */ /* 0x000fea0003800000 */
.L_x_4:
        /* <DEDUP_REMOVED lines=14> */
.L_x_43:


//--------------------- .text._Z6reducePfS_       --------------------------
	.section	.text._Z6reducePfS_,"ax",@progbits
	.align	128
        .global         _Z6reducePfS_
        .type           _Z6reducePfS_,@function
        .size           _Z6reducePfS_,(.L_x_44 - _Z6reducePfS_)
        .other          _Z6reducePfS_,@"STO_CUDA_ENTRY STV_DEFAULT"
_Z6reducePfS_:
.text._Z6reducePfS_:
[----:B------:R-:W-:Y:S01]  /*0000*/  LDC R1, c[0x0][0x37c] ;  /* 0x0000df00ff017b82 */ /* 0x000fe20000000800 */
[----:B------:R-:W0:Y:S07]  /*0010*/  LDCU UR6, c[0x0][0x360] ;  /* 0x00006c00ff0677ac */ /* 0x000e2e0008000800 */
[----:B------:R-:W1:Y:S01]  /*0020*/  S2UR UR8, SR_CTAID.X ;  /* 0x00000000000879c3 */ /* 0x000e620000002500 */
[----:B------:R-:W2:Y:S01]  /*0030*/  S2R R10, SR_TID.X ;  /* 0x00000000000a7919 */ /* 0x000ea20000002100 */
[----:B------:R-:W3:Y:S01]  /*0040*/  LDCU.64 UR16, c[0x0][0x358] ;  /* 0x00006b00ff1077ac */ /* 0x000ee20008000a00 */
[----:B0-----:R-:W-:-:S02]  /*0050*/  UISETP.GE.U32.AND UP0, UPT, UR6, 0x2, UPT ;  /* 0x000000020600788c */ /* 0x001fc4000bf06070 */
[----:B-1----:R-:W-:-:S07]  /*0060*/  UIMAD UR5, UR6, UR8, URZ ;  /* 0x00000008060572a4 */ /* 0x002fce000f8e02ff */
[----:B---3--:R-:W-:Y:S05]  /*0070*/  BRA.U !UP0, `(.L_x_5) ;  /* 0x0000000508807547 */ /* 0x008fea000b800000 */
[----:B------:R-:W0:Y:S01]  /*0080*/  LDC.64 R6, c[0x0][0x380] ;  /* 0x0000e000ff067b82 */ /* 0x000e220000000a00 */
[----:B--2---:R-:W-:Y:S01]  /*0090*/  IADD3 R0, PT, PT, R10, UR5, RZ ;  /* 0x000000050a007c10 */ /* 0x004fe2000fffe0ff */
[----:B------:R-:W-:-:S03]  /*00a0*/  UMOV UR7, UR6 ;  /* 0x0000000600077c82 */ /* 0x000fc60008000000 */
[----:B------:R-:W-:-:S05]  /*00b0*/  SHF.L.U32 R3, R0, 0xa, RZ ;  /* 0x0000000a00037819 */ /* 0x000fca00000006ff */
[----:B0-----:R-:W-:-:S03]  /*00c0*/  IMAD.WIDE R6, R3, 0x4, R6 ;  /* 0x0000000403067825 */ /* 0x001fc600078e0206 */
[----:B------:R-:W-:-:S04]  /*00d0*/  IADD3 R0, P0, PT, R6, 0x20, RZ ;  /* 0x0000002006007810 */ /* 0x000fc80007f1e0ff */
[----:B------:R-:W-:-:S09]  /*00e0*/  IADD3.X R6, PT, PT, RZ, R7, RZ, P0, !PT ;  /* 0x00000007ff067210 */ /* 0x000fd200007fe4ff */
.L_x_9:
[----:B------:R-:W-:Y:S01]  /*00f0*/  USHF.R.U32.HI UR7, URZ, 0x1, UR7 ;  /* 0x00000001ff077899 */ /* 0x000fe20008011607 */
[----:B------:R-:W-:Y:S05]  /*0100*/  BSSY.RECONVERGENT B0, `(.L_x_6) ;  /* 0x0000053000007945 */ /* 0x000fea0003800200 */
[----:B------:R-:W-:-:S13]  /*0110*/  ISETP.GE.U32.AND P0, PT, R10, UR7, PT ;  /* 0x000000070a007c0c */ /* 0x000fda000bf06070 */
[----:B-1----:R-:W-:Y:S05]  /*0120*/  @P0 BRA `(.L_x_7) ;  /* 0x0000000400400947 */ /* 0x002fea0003800000 */
[----:B------:R-:W-:Y:S01]  /*0130*/  USHF.L.U32 UR4, UR6, 0xb, URZ ;  /* 0x0000000b06047899 */ /* 0x000fe200080006ff */
[----:B------:R-:W-:Y:S01]  /*0140*/  MOV R7, R0 ;  /* 0x0000000000077202 */ /* 0x000fe20000000f00 */
[----:B------:R-:W-:Y:S01]  /*0150*/  USHF.R.U32.HI UR9, URZ, 0x15, UR6 ;  /* 0x00000015ff097899 */ /* 0x000fe20008011606 */
[----:B------:R-:W-:Y:S01]  /*0160*/  MOV R8, R6 ;  /* 0x0000000600087202 */ /* 0x000fe20000000f00 */
[----:B------:R-:W-:Y:S02]  /*0170*/  ULOP3.LUT UR10, UR4, 0xfffff000, URZ, 0xc0, !UPT ;  /* 0xfffff000040a7892 */ /* 0x000fe4000f8ec0ff */
[----:B------:R-:W-:Y:S01]  /*0180*/  ULOP3.LUT UR9, UR9, 0x7ff, URZ, 0xc0, !UPT ;  /* 0x000007ff09097892 */ /* 0x000fe2000f8ec0ff */
[----:B------:R-:W-:-:S11]  /*0190*/  UMOV UR4, URZ ;  /* 0x000000ff00047c82 */ /* 0x000fd60008000000 */
.L_x_8:
[----:B-1----:R-:W-:Y:S02]  /*01a0*/  MOV R2, R7 ;  /* 0x0000000700027202 */ /* 0x002fe40000000f00 */
[----:B------:R-:W-:Y:S02]  /*01b0*/  MOV R3, R8 ;  /* 0x0000000800037202 */ /* 0x000fe40000000f00 */
[----:B------:R-:W-:-:S03]  /*01c0*/  IADD3 R4, P0, PT, R2, UR10, RZ ;  /* 0x0000000a02047c10 */ /* 0x000fc6000ff1e0ff */
[----:B------:R-:W2:Y:S01]  /*01d0*/  LDG.E R8, desc[UR16][R2.64+-0x20] ;  /* 0xffffe01002087981 */ /* 0x000ea2000c1e1900 */
[----:B------:R-:W-:-:S03]  /*01e0*/  IADD3.X R5, PT, PT, R3, UR9, RZ, P0, !PT ;  /* 0x0000000903057c10 */ /* 0x000fc600087fe4ff */
[----:B------:R-:W3:Y:S04]  /*01f0*/  LDG.E R9, desc[UR16][R2.64+-0x1c] ;  /* 0xffffe41002097981 */ /* 0x000ee8000c1e1900 */
[----:B------:R-:W2:Y:S04]  /*0200*/  LDG.E R7, desc[UR16][R4.64+-0x20] ;  /* 0xffffe01004077981 */ /* 0x000ea8000c1e1900 */
[----:B------:R-:W4:Y:S04]  /*0210*/  LDG.E R11, desc[UR16][R2.64+-0x18] ;  /* 0xffffe810020b7981 */ /* 0x000f28000c1e1900 */
[----:B------:R-:W5:Y:S01]  /*0220*/  LDG.E R13, desc[UR16][R2.64+-0x14] ;  /* 0xffffec10020d7981 */ /* 0x000f62000c1e1900 */
[----:B--2---:R-:W-:-:S05]  /*0230*/  FADD R7, R7, R8 ;  /* 0x0000000807077221 */ /* 0x004fca0000000000 */
[----:B------:R-:W-:Y:S04]  /*0240*/  STG.E desc[UR16][R2.64+-0x20], R7 ;  /* 0xffffe00702007986 */ /* 0x000fe8000c101910 */
[----:B------:R-:W3:Y:S02]  /*0250*/  LDG.E R8, desc[UR16][R4.64+-0x1c] ;  /* 0xffffe41004087981 */ /* 0x000ee4000c1e1900 */
[----:B---3--:R-:W-:-:S05]  /*0260*/  FADD R9, R8, R9 ;  /* 0x0000000908097221 */ /* 0x008fca0000000000 */
[----:B------:R0:W-:Y:S04]  /*0270*/  STG.E desc[UR16][R2.64+-0x1c], R9 ;  /* 0xffffe40902007986 */ /* 0x0001e8000c101910 */
[----:B------:R-:W4:Y:S04]  /*0280*/  LDG.E R8, desc[UR16][R4.64+-0x18] ;  /* 0xffffe81004087981 */ /* 0x000f28000c1e1900 */
[----:B0-----:R-:W2:Y:S01]  /*0290*/  LDG.E R9, desc[UR16][R2.64+-0xc] ;  /* 0xfffff41002097981 */ /* 0x001ea2000c1e1900 */
[----:B----4-:R-:W-:-:S05]  /*02a0*/  FADD R11, R8, R11 ;  /* 0x0000000b080b7221 */ /* 0x010fca0000000000 */
[----:B------:R0:W-:Y:S04]  /*02b0*/  STG.E desc[UR16][R2.64+-0x18], R11 ;  /* 0xffffe80b02007986 */ /* 0x0001e8000c101910 */
[----:B------:R-:W5:Y:S04]  /*02c0*/  LDG.E R8, desc[UR16][R4.64+-0x14] ;  /* 0xffffec1004087981 */ /* 0x000f68000c1e1900 */
[----:B0-----:R-:W3:Y:S01]  /*02d0*/  LDG.E R11, desc[UR16][R2.64+-0x8] ;  /* 0xfffff810020b7981 */ /* 0x001ee2000c1e1900 */
[----:B-----5:R-:W-:-:S03]  /*02e0*/  FADD R13, R8, R13 ;  /* 0x0000000d080d7221 */ /* 0x020fc60000000000 */
[----:B------:R-:W4:Y:S04]  /*02f0*/  LDG.E R8, desc[UR16][R2.64+-0x10] ;  /* 0xfffff01002087981 */ /* 0x000f28000c1e1900 */
[----:B------:R0:W-:Y:S04]  /*0300*/  STG.E desc[UR16][R2.64+-0x14], R13 ;  /* 0xffffec0d02007986 */ /* 0x0001e8000c101910 */
[----:B------:R-:W4:Y:S04]  /*0310*/  LDG.E R7, desc[UR16][R4.64+-0x10] ;  /* 0xfffff01004077981 */ /* 0x000f28000c1e1900 */
[----:B0-----:R-:W5:Y:S01]  /*0320*/  LDG.E R13, desc[UR16][R2.64+-0x4] ;  /* 0xfffffc10020d7981 */ /* 0x001f62000c1e1900 */
[----:B----4-:R-:W-:-:S05]  /*0330*/  FADD R7, R7, R8 ;  /* 0x0000000807077221 */ /* 0x010fca0000000000 */
[----:B------:R-:W-:Y:S04]  /*0340*/  STG.E desc[UR16][R2.64+-0x10], R7 ;  /* 0xfffff00702007986 */ /* 0x000fe8000c101910 */
[----:B------:R-:W2:Y:S02]  /*0350*/  LDG.E R8, desc[UR16][R4.64+-0xc] ;  /* 0xfffff41004087981 */ /* 0x000ea4000c1e1900 */
[----:B--2---:R-:W-:-:S05]  /*0360*/  FADD R9, R8, R9 ;  /* 0x0000000908097221 */ /* 0x004fca0000000000 */
[----:B------:R0:W-:Y:S04]  /*0370*/  STG.E desc[UR16][R2.64+-0xc], R9 ;  /* 0xfffff40902007986 */ /* 0x0001e8000c101910 */
[----:B------:R-:W3:Y:S04]  /*0380*/  LDG.E R8, desc[UR16][R4.64+-0x8] ;  /* 0xfffff81004087981 */ /* 0x000ee8000c1e1900 */
[----:B0-----:R-:W2:Y:S01]  /*0390*/  LDG.E R9, desc[UR16][R2.64+0x4] ;  /* 0x0000041002097981 */ /* 0x001ea2000c1e1900 */
[----:B---3--:R-:W-:-:S05]  /*03a0*/  FADD R11, R8, R11 ;  /* 0x0000000b080b7221 */ /* 0x008fca0000000000 */
        /* <DEDUP_REMOVED lines=25> */
[----:B------:R0:W-:Y:S04]  /*0540*/  STG.E desc[UR16][R2.64+0x10], R7 ;  /* 0x0000100702007986 */ /* 0x0001e8000c101910 */
[----:B------:R-:W2:Y:S02]  /*0550*/  LDG.E R8, desc[UR16][R4.64+0x14] ;  /* 0x0000141004087981 */ /* 0x000ea4000c1e1900 */
[----:B--2---:R-:W-:-:S05]  /*0560*/  FADD R9, R8, R9 ;  /* 0x0000000908097221 */ /* 0x004fca0000000000 */
[----:B------:R1:W-:Y:S04]  /*0570*/  STG.E desc[UR16][R2.64+0x14], R9 ;  /* 0x0000140902007986 */ /* 0x0003e8000c101910 */
[----:B------:R-:W3:Y:S02]  /*0580*/  LDG.E R8, desc[UR16][R4.64+0x18] ;  /* 0x0000181004087981 */ /* 0x000ee4000c1e1900 */
[----:B---3--:R-:W-:-:S05]  /*0590*/  FADD R11, R8, R11 ;  /* 0x0000000b080b7221 */ /* 0x008fca0000000000 */
[----:B------:R1:W-:Y:S04]  /*05a0*/  STG.E desc[UR16][R2.64+0x18], R11 ;  /* 0x0000180b02007986 */ /* 0x0003e8000c101910 */
[----:B------:R-:W5:Y:S01]  /*05b0*/  LDG.E R8, desc[UR16][R4.64+0x1c] ;  /* 0x00001c1004087981 */ /* 0x000f62000c1e1900 */
[----:B------:R-:W-:-:S04]  /*05c0*/  UIADD3 UR4, UPT, UPT, UR4, 0x10, URZ ;  /* 0x0000001004047890 */ /* 0x000fc8000fffe0ff */
[----:B------:R-:W-:Y:S01]  /*05d0*/  UISETP.NE.AND UP0, UPT, UR4, 0x400, UPT ;  /* 0x000004000400788c */ /* 0x000fe2000bf05270 */
[----:B0-----:R-:W-:Y:S01]  /*05e0*/  IADD3 R7, P0, PT, R2, 0x40, RZ ;  /* 0x0000004002077810 */ /* 0x001fe20007f1e0ff */
[----:B-----5:R-:W-:-:S05]  /*05f0*/  FADD R13, R8, R13 ;  /* 0x0000000d080d7221 */ /* 0x020fca0000000000 */
[----:B------:R1:W-:Y:S01]  /*0600*/  STG.E desc[UR16][R2.64+0x1c], R13 ;  /* 0x00001c0d02007986 */ /* 0x0003e2000c101910 */
[----:B------:R-:W-:Y:S01]  /*0610*/  IADD3.X R8, PT, PT, RZ, R3, RZ, P0, !PT ;  /* 0x00000003ff087210 */ /* 0x000fe200007fe4ff */
[----:B------:R-:W-:Y:S06]  /*0620*/  BRA.U UP0, `(.L_x_8) ;  /* 0xfffffff900dc7547 */ /* 0x000fec000b83ffff */
.L_x_7:
[----:B------:R-:W-:Y:S05]  /*0630*/  BSYNC.RECONVERGENT B0 ;  /* 0x0000000000007941 */ /* 0x000fea0003800200 */
.L_x_6:
[----:B------:R-:W-:Y:S01]  /*0640*/  BAR.SYNC.DEFER_BLOCKING 0x0 ;  /* 0x0000000000007b1d */ /* 0x000fe20000010000 */
[----:B------:R-:W-:Y:S02]  /*0650*/  UISETP.GT.U32.AND UP0, UPT, UR6, 0x3, UPT ;  /* 0x000000030600788c */ /* 0x000fe4000bf04070 */
[----:B------:R-:W-:-:S07]  /*0660*/  USHF.R.U32.HI UR6, URZ, 0x1, UR6 ;  /* 0x00000001ff067899 */ /* 0x000fce0008011606 */
[----:B------:R-:W-:Y:S05]  /*0670*/  BRA.U UP0, `(.L_x_9) ;  /* 0xfffffff9009c7547 */ /* 0x000fea000b83ffff */
.L_x_5:
[----:B--2---:R-:W-:-:S13]  /*0680*/  ISETP.NE.AND P0, PT, R10, RZ, PT ;  /* 0x000000ff0a00720c */ /* 0x004fda0003f05270 */
[----:B------:R-:W-:Y:S05]  /*0690*/  @P0 EXIT ;  /* 0x000000000000094d */ /* 0x000fea0003800000 */
[----:B------:R-:W0:Y:S01]  /*06a0*/  LDCU.128 UR12, c[0x0][0x380] ;  /* 0x00007000ff0c77ac */ /* 0x000e220008000c00 */
[----:B------:R-:W-:Y:S02]  /*06b0*/  USHF.L.U32 UR5, UR5, 0xa, URZ ;  /* 0x0000000a05057899 */ /* 0x000fe400080006ff */
[----:B------:R-:W-:-:S04]  /*06c0*/  USHF.L.U32 UR4, UR8, 0xa, URZ ;  /* 0x0000000a08047899 */ /* 0x000fc800080006ff */
[----:B------:R-:W-:Y:S02]  /*06d0*/  MOV R6, UR5 ;  /* 0x0000000500067c02 */ /* 0x000fe40008000f00 */
[----:B------:R-:W-:Y:S01]  /*06e0*/  MOV R0, UR4 ;  /* 0x0000000400007c02 */ /* 0x000fe20008000f00 */
[----:B------:R-:W-:Y:S01]  /*06f0*/  UMOV UR4, URZ ;  /* 0x000000ff00047c82 */ /* 0x000fe20008000000 */
[----:B0-----:R-:W-:Y:S02]  /*0700*/  UIADD3 UR8, UP0, UPT, UR12, 0x20, URZ ;  /* 0x000000200c087890 */ /* 0x001fe4000ff1e0ff */
[----:B------:R-:W-:Y:S02]  /*0710*/  UIADD3 UR6, UP1, UPT, UR14, 0x20, URZ ;  /* 0x000000200e067890 */ /* 0x000fe4000ff3e0ff */
[----:B------:R-:W-:Y:S02]  /*0720*/  UIADD3.X UR9, UPT, UPT, URZ, UR13, URZ, UP0, !UPT ;  /* 0x0000000dff097290 */ /* 0x000fe400087fe4ff */
[----:B------:R-:W-:-:S12]  /*0730*/  UIADD3.X UR7, UPT, UPT, URZ, UR15, URZ, UP1, !UPT ;  /* 0x0000000fff077290 */ /* 0x000fd80008ffe4ff */
.L_x_10:
[----:B-1----:R-:W-:Y:S02]  /*0740*/  MOV R2, UR8 ;  /* 0x0000000800027c02 */ /* 0x002fe40008000f00 */
[----:B------:R-:W-:Y:S02]  /*0750*/  MOV R3, UR9 ;  /* 0x0000000900037c02 */ /* 0x000fe40008000f00 */
[----:B0-----:R-:W-:Y:S02]  /*0760*/  MOV R4, UR6 ;  /* 0x0000000600047c02 */ /* 0x001fe40008000f00 */
[----:B------:R-:W-:Y:S01]  /*0770*/  MOV R5, UR7 ;  /* 0x0000000700057c02 */ /* 0x000fe20008000f00 */
[----:B------:R-:W-:-:S04]  /*0780*/  IMAD.WIDE R2, R6, 0x4, R2 ;  /* 0x0000000406027825 */ /* 0x000fc800078e0202 */
[----:B------:R-:W-:Y:S01]  /*0790*/  IMAD.WIDE R4, R0, 0x4, R4 ;  /* 0x0000000400047825 */ /* 0x000fe200078e0204 */
[----:B------:R-:W2:Y:S04]  /*07a0*/  LDG.E R7, desc[UR16][R2.64+-0x20] ;  /* 0xffffe01002077981 */ /* 0x000ea8000c1e1900 */
[----:B------:R-:W2:Y:S04]  /*07b0*/  LDG.E R8, desc[UR16][R4.64+-0x20] ;  /* 0xffffe01004087981 */ /* 0x000ea8000c1e1900 */
[----:B------:R-:W3:Y:S04]  /*07c0*/  LDG.E R9, desc[UR16][R4.64+-0x1c] ;  /* 0xffffe41004097981 */ /* 0x000ee8000c1e1900 */
        /* <DEDUP_REMOVED lines=61> */
[----:B------:R-:W-:Y:S02]  /*0ba0*/  IADD3 R6, PT, PT, R6, 0x10, RZ ;  /* 0x0000001006067810 */ /* 0x000fe40007ffe0ff */
[----:B------:R-:W-:Y:S01]  /*0bb0*/  IADD3 R0, PT, PT, R0, 0x10, RZ ;  /* 0x0000001000007810 */ /* 0x000fe20007ffe0ff */
[----:B-----5:R-:W-:-:S05]  /*0bc0*/  FADD R13, R8, R13 ;  /* 0x0000000d080d7221 */ /* 0x020fca0000000000 */
[----:B------:R0:W-:Y:S01]  /*0bd0*/  STG.E desc[UR16][R4.64+0x1c], R13 ;  /* 0x00001c0d04007986 */ /* 0x0001e2000c101910 */
[----:B------:R-:W-:Y:S05]  /*0be0*/  BRA.U UP0, `(.L_x_10) ;  /* 0xfffffff900d47547 */ /* 0x000fea000b83ffff */
[----:B------:R-:W-:Y:S05]  /*0bf0*/  EXIT ;  /* 0x000000000000794d */ /* 0x000fea0003800000 */
.L_x_11:
        /* <DEDUP_REMOVED lines=16> */
.L_x_44:


//--------------------- .text._Z12block_reducePfS_i --------------------------
	.section	.text._Z12block_reducePfS_i,"ax",@progbits
	.align	128
        .global         _Z12block_reducePfS_i
        .type           _Z12block_reducePfS_i,@function
        .size           _Z12block_reducePfS_i,(.L_x_45 - _Z12block_reducePfS_i)
        .other          _Z12block_reducePfS_i,@"STO_CUDA_ENTRY STV_DEFAULT"
_Z12block_reducePfS_i:
.text._Z12block_reducePfS_i:
[----:B------:R-:W-:Y:S08]  /*0000*/  LDC R1, c[0x0][0x37c] ;  /* 0x0000df00ff017b82 */ /* 0x000ff00000000800 */
[----:B------:R-:W0:Y:S02]  /*0010*/  LDC R4, c[0x0][0x390] ;  /* 0x0000e400ff047b82 */ /* 0x000e240000000800 */
[----:B0-----:R-:W-:-:S13]  /*0020*/  ISETP.GE.AND P0, PT, R4, 0x1, PT ;  /* 0x000000010400780c */ /* 0x001fda0003f06270 */
[----:B------:R-:W-:Y:S05]  /*0030*/  @!P0 EXIT ;  /* 0x000000000000894d */ /* 0x000fea0003800000 */
[----:B------:R-:W0:Y:S01]  /*0040*/  S2R R0, SR_TID.X ;  /* 0x0000000000007919 */ /* 0x000e220000002100 */
[----:B------:R-:W0:Y:S01]  /*0050*/  S2UR UR4, SR_CTAID.X ;  /* 0x00000000000479c3 */ /* 0x000e220000002500 */
[----:B------:R-:W1:Y:S07]  /*0060*/  LDCU.64 UR6, c[0x0][0x358] ;  /* 0x00006b00ff0677ac */ /* 0x000e6e0008000a00 */
[----:B------:R-:W0:Y:S08]  /*0070*/  LDC R5, c[0x0][0x360] ;  /* 0x0000d800ff057b82 */ /* 0x000e300000000800 */
[----:B------:R-:W2:Y:S01]  /*0080*/  LDC.64 R2, c[0x0][0x388] ;  /* 0x0000e200ff027b82 */ /* 0x000ea20000000a00 */
[----:B------:R-:W-:-:S02]  /*0090*/  ISETP.GE.U32.AND P1, PT, R4, 0x10, PT ;  /* 0x000000100400780c */ /* 0x000fc40003f26070 */
[----:B------:R-:W-:Y:S01]  /*00a0*/  LOP3.LUT R10, R4, 0xf, RZ, 0xc0, !PT ;  /* 0x0000000f040a7812 */ /* 0x000fe200078ec0ff */
[----:B0-----:R-:W-:-:S04]  /*00b0*/  IMAD R0, R5, UR4, R0 ;  /* 0x0000000405007c24 */ /* 0x001fc8000f8e0200 */
[----:B--2---:R-:W-:Y:S01]  /*00c0*/  IMAD.WIDE R2, R0, 0x4, R2 ;  /* 0x0000000400027825 */ /* 0x004fe200078e0202 */
[----:B------:R-:W-:-:S04]  /*00d0*/  ISETP.NE.AND P0, PT, R10, RZ, PT ;  /* 0x000000ff0a00720c */ /* 0x000fc80003f05270 */
[----:B-1----:R0:W5:Y:S01]  /*00e0*/  LDG.E R11, desc[UR6][R2.64] ;  /* 0x00000006020b7981 */ /* 0x002162000c1e1900 */
[----:B------:R-:W-:Y:S01]  /*00f0*/  IMAD.MOV.U32 R5, RZ, RZ, RZ ;  /* 0x000000ffff057224 */ /* 0x000fe200078e00ff */
[----:B------:R-:W-:Y:S01]  /*0100*/  SHF.R.S32.HI R6, RZ, 0x1f, R0 ;  /* 0x0000001fff067819 */ /* 0x000fe20000011400 */
[----:B------:R-:W-:Y:S06]  /*0110*/  @!P1 BRA `(.L_x_12) ;  /* 0x0000000000f09947 */ /* 0x000fec0003800000 */
[----:B------:R-:W-:Y:S01]  /*0120*/  LOP3.LUT R5, R4, 0x7ffffff0, RZ, 0xc0, !PT ;  /* 0x7ffffff004057812 */ /* 0x000fe200078ec0ff */
[----:B------:R-:W1:Y:S04]  /*0130*/  LDCU.64 UR8, c[0x0][0x380] ;  /* 0x00007000ff0877ac */ /* 0x000e680008000a00 */
[----:B------:R-:W-:Y:S01]  /*0140*/  IMAD.MOV R7, RZ, RZ, -R5 ;  /* 0x000000ffff077224 */ /* 0x000fe200078e0a05 */
[----:B------:R-:W-:-:S06]  /*0150*/  UMOV UR4, URZ ;  /* 0x000000ff00047c82 */ /* 0x000fcc0008000000 */
.L_x_13:
[----:B------:R-:W-:-:S05]  /*0160*/  IADD3 R9, P1, PT, R0, UR4, RZ ;  /* 0x0000000400097c10 */ /* 0x000fca000ff3e0ff */
[----:B------:R-:W-:Y:S01]  /*0170*/  IMAD.X R12, RZ, RZ, R6, P1 ;  /* 0x000000ffff0c7224 */ /* 0x000fe200008e0606 */
[----:B-1----:R-:W-:-:S04]  /*0180*/  LEA R8, P1, R9, UR8, 0x2 ;  /* 0x0000000809087c11 */ /* 0x002fc8000f8210ff */
[----:B------:R-:W-:-:S05]  /*0190*/  LEA.HI.X R9, R9, UR9, R12, 0x2, P1 ;  /* 0x0000000909097c11 */ /* 0x000fca00088f140c */
[----:B------:R-:W2:Y:S02]  /*01a0*/  LDG.E R12, desc[UR6][R8.64] ;  /* 0x00000006080c7981 */ /* 0x000ea4000c1e1900 */
[----:B--23-5:R-:W-:-:S05]  /*01b0*/  FADD R11, R12, R11 ;  /* 0x0000000b0c0b7221 */ /* 0x02cfca0000000000 */
[----:B------:R1:W-:Y:S04]  /*01c0*/  STG.E desc[UR6][R2.64], R11 ;  /* 0x0000000b02007986 */ /* 0x0003e8000c101906 */
[----:B------:R-:W2:Y:S02]  /*01d0*/  LDG.E R12, desc[UR6][R8.64+0x1000] ;  /* 0x00100006080c7981 */ /* 0x000ea4000c1e1900 */
[----:B--2---:R-:W-:-:S05]  /*01e0*/  FADD R13, R11, R12 ;  /* 0x0000000c0b0d7221 */ /* 0x004fca0000000000 */
[----:B------:R2:W-:Y:S04]  /*01f0*/  STG.E desc[UR6][R2.64], R13 ;  /* 0x0000000d02007986 */ /* 0x0005e8000c101906 */
[----:B------:R-:W3:Y:S02]  /*0200*/  LDG.E R12, desc[UR6][R8.64+0x2000] ;  /* 0x00200006080c7981 */ /* 0x000ee4000c1e1900 */
[----:B---3--:R-:W-:-:S05]  /*0210*/  FADD R15, R13, R12 ;  /* 0x0000000c0d0f7221 */ /* 0x008fca0000000000 */
[----:B------:R3:W-:Y:S04]  /*0220*/  STG.E desc[UR6][R2.64], R15 ;  /* 0x0000000f02007986 */ /* 0x0007e8000c101906 */
[----:B------:R-:W4:Y:S02]  /*0230*/  LDG.E R12, desc[UR6][R8.64+0x3000] ;  /* 0x00300006080c7981 */ /* 0x000f24000c1e1900 */
[----:B----4-:R-:W-:-:S05]  /*0240*/  FADD R17, R15, R12 ;  /* 0x0000000c0f117221 */ /* 0x010fca0000000000 */
[----:B------:R4:W-:Y:S04]  /*0250*/  STG.E desc[UR6][R2.64], R17 ;  /* 0x0000001102007986 */ /* 0x0009e8000c101906 */
[----:B------:R-:W1:Y:S02]  /*0260*/  LDG.E R12, desc[UR6][R8.64+0x4000] ;  /* 0x00400006080c7981 */ /* 0x000e64000c1e1900 */
[----:B-1----:R-:W-:-:S05]  /*0270*/  FADD R11, R17, R12 ;  /* 0x0000000c110b7221 */ /* 0x002fca0000000000 */
        /* <DEDUP_REMOVED lines=12> */
[----:B------:R-:W-:Y:S04]  /*0340*/  STG.E desc[UR6][R2.64], R11 ;  /* 0x0000000b02007986 */ /* 0x000fe8000c101906 */
        /* <DEDUP_REMOVED lines=9> */
[----:B------:R-:W4:Y:S02]  /*03e0*/  LDG.E R12, desc[UR6][R8.64+0xc000] ;  /* 0x00c00006080c7981 */ /* 0x000f24000c1e1900 */
[----:B----4-:R-:W-:-:S05]  /*03f0*/  FADD R19, R17, R12 ;  /* 0x0000000c11137221 */ /* 0x010fca0000000000 */
[----:B------:R3:W-:Y:S04]  /*0400*/  STG.E desc[UR6][R2.64], R19 ;  /* 0x0000001302007986 */ /* 0x0007e8000c101906 */
[----:B------:R-:W1:Y:S02]  /*0410*/  LDG.E R12, desc[UR6][R8.64+0xd000] ;  /* 0x00d00006080c7981 */ /* 0x000e64000c1e1900 */
[----:B-1----:R-:W-:-:S05]  /*0420*/  FADD R13, R19, R12 ;  /* 0x0000000c130d7221 */ /* 0x002fca0000000000 */
[----:B------:R3:W-:Y:S04]  /*0430*/  STG.E desc[UR6][R2.64], R13 ;  /* 0x0000000d02007986 */ /* 0x0007e8000c101906 */
[----:B------:R-:W2:Y:S01]  /*0440*/  LDG.E R12, desc[UR6][R8.64+0xe000] ;  /* 0x00e00006080c7981 */ /* 0x000ea2000c1e1900 */
[----:B------:R-:W-:Y:S02]  /*0450*/  VIADD R7, R7, 0x10 ;  /* 0x0000001007077836 */ /* 0x000fe40000000000 */
[----:B--2---:R-:W-:-:S05]  /*0460*/  FADD R15, R13, R12 ;  /* 0x0000000c0d0f7221 */ /* 0x004fca0000000000 */
[----:B------:R3:W-:Y:S04]  /*0470*/  STG.E desc[UR6][R2.64], R15 ;  /* 0x0000000f02007986 */ /* 0x0007e8000c101906 */
[----:B------:R-:W2:Y:S01]  /*0480*/  LDG.E R12, desc[UR6][R8.64+0xf000] ;  /* 0x00f00006080c7981 */ /* 0x000ea2000c1e1900 */
[----:B------:R-:W-:Y:S01]  /*0490*/  ISETP.NE.AND P1, PT, R7, RZ, PT ;  /* 0x000000ff0700720c */ /* 0x000fe20003f25270 */
[----:B------:R-:W-:Y:S01]  /*04a0*/  UIADD3 UR4, UPT, UPT, UR4, 0x4000, URZ ;  /* 0x0000400004047890 */ /* 0x000fe2000fffe0ff */
[----:B--2---:R-:W-:-:S05]  /*04b0*/  FADD R11, R15, R12 ;  /* 0x0000000c0f0b7221 */ /* 0x004fca0000000000 */
[----:B------:R3:W-:Y:S06]  /*04c0*/  STG.E desc[UR6][R2.64], R11 ;  /* 0x0000000b02007986 */ /* 0x0007ec000c101906 */
[----:B------:R-:W-:Y:S05]  /*04d0*/  @P1 BRA `(.L_x_13) ;  /* 0xfffffffc00201947 */ /* 0x000fea000383ffff */
.L_x_12:
[----:B------:R-:W-:Y:S05]  /*04e0*/  @!P0 EXIT ;  /* 0x000000000000894d */ /* 0x000fea0003800000 */
[----:B------:R-:W-:Y:S02]  /*04f0*/  ISETP.GE.U32.AND P1, PT, R10, 0x8, PT ;  /* 0x000000080a00780c */ /* 0x000fe40003f26070 */
[----:B------:R-:W-:-:S04]  /*0500*/  LOP3.LUT R14, R4, 0x7, RZ, 0xc0, !PT ;  /* 0x00000007040e7812 */ /* 0x000fc800078ec0ff */
[----:B------:R-:W-:-:S07]  /*0510*/  ISETP.NE.AND P0, PT, R14, RZ, PT ;  /* 0x000000ff0e00720c */ /* 0x000fce0003f05270 */
[----:B------:R-:W-:Y:S06]  /*0520*/  @!P1 BRA `(.L_x_14) ;  /* 0x0000000400089947 */ /* 0x000fec0003800000 */
[----:B------:R-:W1:Y:S01]  /*0530*/  LDCU.64 UR4, c[0x0][0x380] ;  /* 0x00007000ff0477ac */ /* 0x000e620008000a00 */
[----:B------:R-:W-:-:S05]  /*0540*/  IMAD.SHL.U32 R7, R5, 0x400, RZ ;  /* 0x0000040005077824 */ /* 0x000fca00078e00ff */
[----:B------:R-:W-:-:S05]  /*0550*/  IADD3 R9, P1, PT, R0, R7, RZ ;  /* 0x0000000700097210 */ /* 0x000fca0007f3e0ff */
[----:B------:R-:W-:Y:S01]  /*0560*/  IMAD.X R10, RZ, RZ, R6, P1 ;  /* 0x000000ffff0a7224 */ /* 0x000fe200008e0606 */
[----:B-1----:R-:W-:-:S04]  /*0570*/  LEA R8, P1, R9, UR4, 0x2 ;  /* 0x0000000409087c11 */ /* 0x002fc8000f8210ff */
[----:B------:R-:W-:-:S05]  /*0580*/  LEA.HI.X R9, R9, UR5, R10, 0x2, P1 ;  /* 0x0000000509097c11 */ /* 0x000fca00088f140a */
[----:B------:R-:W2:Y:S01]  /*0590*/  LDG.E R8, desc[UR6][R8.64] ;  /* 0x0000000608087981 */ /* 0x000ea2000c1e1900 */
[----:B---3--:R-:W-:-:S04]  /*05a0*/  IADD3 R13, PT, PT, R7, 0x400, RZ ;  /* 0x00000400070d7810 */ /* 0x008fc80007ffe0ff */
[----:B------:R-:W-:-:S05]  /*05b0*/  IADD3 R13, P1, PT, R0, R13, RZ ;  /* 0x0000000d000d7210 */ /* 0x000fca0007f3e0ff */
[----:B------:R-:W-:Y:S01]  /*05c0*/  IMAD.X R10, RZ, RZ, R6, P1 ;  /* 0x000000ffff0a7224 */ /* 0x000fe200008e0606 */
[----:B------:R-:W-:-:S04]  /*05d0*/  LEA R12, P1, R13, UR4, 0x2 ;  /* 0x000000040d0c7c11 */ /* 0x000fc8000f8210ff */
[----:B------:R-:W-:Y:S01]  /*05e0*/  LEA.HI.X R13, R13, UR5, R10, 0x2, P1 ;  /* 0x000000050d0d7c11 */ /* 0x000fe200088f140a */
[----:B--2--5:R-:W-:-:S05]  /*05f0*/  FADD R11, R11, R8 ;  /* 0x000000080b0b7221 */ /* 0x024fca0000000000 */
[----:B------:R1:W-:Y:S04]  /*0600*/  STG.E desc[UR6][R2.64], R11 ;  /* 0x0000000b02007986 */ /* 0x0003e8000c101906 */
[----:B------:R-:W2:Y:S01]  /*0610*/  LDG.E R12, desc[UR6][R12.64] ;  /* 0x000000060c0c7981 */ /* 0x000ea2000c1e1900 */
[----:B------:R-:W-:-:S05]  /*0620*/  VIADD R15, R7, 0x800 ;  /* 0x00000800070f7836 */ /* 0x000fca0000000000 */
[----:B------:R-:W-:-:S05]  /*0630*/  IADD3 R15, P1, PT, R0, R15, RZ ;  /* 0x0000000f000f7210 */ /* 0x000fca0007f3e0ff */
[----:B------:R-:W-:Y:S01]  /*0640*/  IMAD.X R10, RZ, RZ, R6, P1 ;  /* 0x000000ffff0a7224 */ /* 0x000fe200008e0606 */
[----:B------:R-:W-:-:S04]  /*0650*/  LEA R8, P1, R15, UR4, 0x2 ;  /* 0x000000040f087c11 */ /* 0x000fc8000f8210ff */
[----:B------:R-:W-:Y:S01]  /*0660*/  LEA.HI.X R9, R15, UR5, R10, 0x2, P1 ;  /* 0x000000050f097c11 */ /* 0x000fe200088f140a */
[----:B--2---:R-:W-:-:S05]  /*0670*/  FADD R15, R11, R12 ;  /* 0x0000000c0b0f7221 */ /* 0x004fca0000000000 */
[----:B------:R2:W-:Y:S04]  /*0680*/  STG.E desc[UR6][R2.64], R15 ;  /* 0x0000000f02007986 */ /* 0x0005e8000c101906 */
[----:B------:R-:W3:Y:S01]  /*0690*/  LDG.E R8, desc[UR6][R8.64] ;  /* 0x0000000608087981 */ /* 0x000ee2000c1e1900 */
[----:B------:R-:W-:-:S05]  /*06a0*/  VIADD R17, R7, 0xc00 ;  /* 0x00000c0007117836 */ /* 0x000fca0000000000 */
[----:B------:R-:W-:-:S05]  /*06b0*/  IADD3 R17, P1, PT, R0, R17, RZ ;  /* 0x0000001100117210 */ /* 0x000fca0007f3e0ff */
[----:B------:R-:W-:Y:S01]  /*06c0*/  IMAD.X R12, RZ, RZ, R6, P1 ;  /* 0x000000ffff0c7224 */ /* 0x000fe200008e0606 */
[----:B------:R-:W-:-:S04]  /*06d0*/  LEA R10, P1, R17, UR4, 0x2 ;  /* 0x00000004110a7c11 */ /* 0x000fc8000f8210ff */
[----:B-1----:R-:W-:Y:S01]  /*06e0*/  LEA.HI.X R11, R17, UR5, R12, 0x2, P1 ;  /* 0x00000005110b7c11 */ /* 0x002fe200088f140c */
[----:B---3--:R-:W-:-:S05]  /*06f0*/  FADD R13, R15, R8 ;  /* 0x000000080f0d7221 */ /* 0x008fca0000000000 */
[----:B------:R1:W-:Y:S04]  /*0700*/  STG.E desc[UR6][R2.64], R13 ;  /* 0x0000000d02007986 */ /* 0x0003e8000c101906 */
[----:B------:R-:W2:Y:S01]  /*0710*/  LDG.E R10, desc[UR6][R10.64] ;  /* 0x000000060a0a7981 */ /* 0x000ea2000c1e1900 */
[----:B------:R-:W-:-:S04]  /*0720*/  IADD3 R17, PT, PT, R7, 0x1000, RZ ;  /* 0x0000100007117810 */ /* 0x000fc80007ffe0ff */
[----:B------:R-:W-:-:S05]  /*0730*/  IADD3 R17, P1, PT, R0, R17, RZ ;  /* 0x0000001100117210 */ /* 0x000fca0007f3e0ff */
[----:B------:R-:W-:Y:S01]  /*0740*/  IMAD.X R12, RZ, RZ, R6, P1 ;  /* 0x000000ffff0c7224 */ /* 0x000fe200008e0606 */
[----:B------:R-:W-:-:S04]  /*0750*/  LEA R8, P1, R17, UR4, 0x2 ;  /* 0x0000000411087c11 */ /* 0x000fc8000f8210ff */
[----:B------:R-:W-:Y:S01]  /*0760*/  LEA.HI.X R9, R17, UR5, R12, 0x2, P1 ;  /* 0x0000000511097c11 */ /* 0x000fe200088f140c */
[----:B--2---:R-:W-:-:S05]  /*0770*/  FADD R15, R13, R10 ;  /* 0x0000000a0d0f7221 */ /* 0x004fca0000000000 */
[----:B------:R2:W-:Y:S04]  /*0780*/  STG.E desc[UR6][R2.64], R15 ;  /* 0x0000000f02007986 */ /* 0x0005e8000c101906 */
[----:B------:R-:W1:Y:S01]  /*0790*/  LDG.E R8, desc[UR6][R8.64] ;  /* 0x0000000608087981 */ /* 0x000e62000c1e1900 */
[----:B------:R-:W-:-:S05]  /*07a0*/  VIADD R17, R7, 0x1400 ;  /* 0x0000140007117836 */ /* 0x000fca0000000000 */
[----:B------:R-:W-:-:S05]  /*07b0*/  IADD3 R17, P1, PT, R0, R17, RZ ;  /* 0x0000001100117210 */ /* 0x000fca0007f3e0ff */
[----:B------:R-:W-:Y:S01]  /*07c0*/  IMAD.X R12, RZ, RZ, R6, P1 ;  /* 0x000000ffff0c7224 */ /* 0x000fe200008e0606 */
[----:B------:R-:W-:-:S04]  /*07d0*/  LEA R10, P1, R17, UR4, 0x2 ;  /* 0x00000004110a7c11 */ /* 0x000fc8000f8210ff */
[----:B------:R-:W-:Y:S01]  /*07e0*/  LEA.HI.X R11, R17, UR5, R12, 0x2, P1 ;  /* 0x00000005110b7c11 */ /* 0x000fe200088f140c */
[----:B-1----:R-:W-:-:S05]  /*07f0*/  FADD R13, R15, R8 ;  /* 0x000000080f0d7221 */ /* 0x002fca0000000000 */
[----:B------:R1:W-:Y:S04]  /*0800*/  STG.E desc[UR6][R2.64], R13 ;  /* 0x0000000d02007986 */ /* 0x0003e8000c101906 */
[----:B------:R-:W2:Y:S01]  /*0810*/  LDG.E R10, desc[UR6][R10.64] ;  /* 0x000000060a0a7981 */ /* 0x000ea2000c1e1900 */
[----:B------:R-:W-:-:S05]  /*0820*/  VIADD R17, R7, 0x1800 ;  /* 0x0000180007117836 */ /* 0x000fca0000000000 */
[----:B------:R-:W-:-:S04]  /*0830*/  IADD3 R17, P1, PT, R0, R17, RZ ;  /* 0x0000001100117210 */ /* 0x000fc80007f3e0ff */
[----:B------:R-:W-:Y:S02]  /*0840*/  IADD3.X R12, PT, PT, RZ, R6, RZ, P1, !PT ;  /* 0x00000006ff0c7210 */ /* 0x000fe40000ffe4ff */
        /* <DEDUP_REMOVED lines=12> */
[----:B------:R-:W3:Y:S01]  /*0910*/  LDG.E R12, desc[UR6][R12.64] ;  /* 0x000000060c0c7981 */ /* 0x000ee2000c1e1900 */
[----:B------:R-:W-:Y:S02]  /*0920*/  VIADD R5, R5, 0x8 ;  /* 0x0000000805057836 */ /* 0x000fe40000000000 */
[----:B---3--:R-:W-:-:S05]  /*0930*/  FADD R11, R7, R12 ;  /* 0x0000000c070b7221 */ /* 0x008fca0000000000 */
[----:B------:R2:W-:Y:S02]  /*0940*/  STG.E desc[UR6][R2.64], R11 ;  /* 0x0000000b02007986 */ /* 0x0005e4000c101906 */
.L_x_14:
[----:B------:R-:W-:Y:S05]  /*0950*/  @!P0 EXIT ;  /* 0x000000000000894d */ /* 0x000fea0003800000 */
[----:B------:R-:W-:Y:S02]  /*0960*/  ISETP.GE.U32.AND P1, PT, R14, 0x4, PT ;  /* 0x000000040e00780c */ /* 0x000fe40003f26070 */
[----:B------:R-:W-:-:S04]  /*0970*/  LOP3.LUT R4, R4, 0x3, RZ, 0xc0, !PT ;  /* 0x0000000304047812 */ /* 0x000fc800078ec0ff */
[----:B------:R-:W-:-:S07]  /*0980*/  ISETP.NE.AND P0, PT, R4, RZ, PT ;  /* 0x000000ff0400720c */ /* 0x000fce0003f05270 */
[----:B------:R-:W-:Y:S06]  /*0990*/  @!P1 BRA `(.L_x_15) ;  /* 0x0000000000889947 */ /* 0x000fec0003800000 */
[----:B------:R-:W1:Y:S01]  /*09a0*/  LDCU.64 UR4, c[0x0][0x380] ;  /* 0x00007000ff0477ac */ /* 0x000e620008000a00 */
[----:B--23--:R-:W-:-:S05]  /*09b0*/  IMAD.SHL.U32 R15, R5, 0x400, RZ ;  /* 0x00000400050f7824 */ /* 0x00cfca00078e00ff */
[----:B------:R-:W-:-:S04]  /*09c0*/  IADD3 R7, P1, PT, R0, R15, RZ ;  /* 0x0000000f00077210 */ /* 0x000fc80007f3e0ff */
[----:B------:R-:W-:Y:S02]  /*09d0*/  IADD3.X R10, PT, PT, RZ, R6, RZ, P1, !PT ;  /* 0x00000006ff0a7210 */ /* 0x000fe40000ffe4ff */
[----:B-1----:R-:W-:-:S04]  /*09e0*/  LEA R8, P1, R7, UR4, 0x2 ;  /* 0x0000000407087c11 */ /* 0x002fc8000f8210ff */
[----:B------:R-:W-:-:S05]  /*09f0*/  LEA.HI.X R9, R7, UR5, R10, 0x2, P1 ;  /* 0x0000000507097c11 */ /* 0x000fca00088f140a */
[----:B------:R-:W2:Y:S01]  /*0a00*/  LDG.E R8, desc[UR6][R8.64] ;  /* 0x0000000608087981 */ /* 0x000ea2000c1e1900 */
[----:B------:R-:W-:-:S05]  /*0a10*/  VIADD R7, R15, 0x400 ;  /* 0x000004000f077836 */ /* 0x000fca0000000000 */
        /* <DEDUP_REMOVED lines=23> */
[----:B------:R-:W-:Y:S02]  /*0b90*/  VIADD R5, R5, 0x4 ;  /* 0x0000000405057836 */ /* 0x000fe40000000000 */
[----:B-1----:R-:W-:-:S05]  /*0ba0*/  FADD R11, R15, R12 ;  /* 0x0000000c0f0b7221 */ /* 0x002fca0000000000 */
[----:B------:R4:W-:Y:S02]  /*0bb0*/  STG.E desc[UR6][R2.64], R11 ;  /* 0x0000000b02007986 */ /* 0x0009e4000c101906 */
.L_x_15:
[----:B------:R-:W-:Y:S05]  /*0bc0*/  @!P0 EXIT ;  /* 0x000000000000894d */ /* 0x000fea0003800000 */
[----:B------:R-:W2:Y:S01]  /*0bd0*/  LDCU.64 UR4, c[0x0][0x380] ;  /* 0x00007000ff0477ac */ /* 0x000ea20008000a00 */
[----:B------:R-:W-:Y:S01]  /*0be0*/  LEA R5, P0, R5, R0, 0xa ;  /* 0x0000000005057211 */ /* 0x000fe200078050ff */
[----:B------:R-:W-:-:S04]  /*0bf0*/  IMAD.MOV R0, RZ, RZ, -R4 ;  /* 0x000000ffff007224 */ /* 0x000fc800078e0a04 */
[----:B------:R-:W-:Y:S01]  /*0c00*/  IMAD.X R6, RZ, RZ, R6, P0 ;  /* 0x000000ffff067224 */ /* 0x000fe200000e0606 */
[----:B--2-4-:R-:W-:-:S04]  /*0c10*/  LEA R7, P1, R5, UR4, 0x2 ;  /* 0x0000000405077c11 */ /* 0x014fc8000f8210ff */
[----:B------:R-:W-:-:S09]  /*0c20*/  LEA.HI.X R6, R5, UR5, R6, 0x2, P1 ;  /* 0x0000000505067c11 */ /* 0x000fd200088f1406 */
.L_x_16:
[----:B------:R-:W-:Y:S01]  /*0c30*/  MOV R4, R7 ;  /* 0x0000000700047202 */ /* 0x000fe20000000f00 */
[----:B------:R-:W-:-:S05]  /*0c40*/  IMAD.MOV.U32 R5, RZ, RZ, R6 ;  /* 0x000000ffff057224 */ /* 0x000fca00078e0006 */
[----:B------:R-:W3:Y:S01]  /*0c50*/  LDG.E R4, desc[UR6][R4.64] ;  /* 0x0000000604047981 */ /* 0x000ee2000c1e1900 */
[----:B------:R-:W-:Y:S01]  /*0c60*/  VIADD R0, R0, 0x1 ;  /* 0x0000000100007836 */ /* 0x000fe20000000000 */
[----:B------:R-:W-:-:S04]  /*0c70*/  IADD3 R7, P1, PT, R7, 0x1000, RZ ;  /* 0x0000100007077810 */ /* 0x000fc80007f3e0ff */
[----:B------:R-:W-:Y:S01]  /*0c80*/  ISETP.NE.AND P0, PT, R0, RZ, PT ;  /* 0x000000ff0000720c */ /* 0x000fe20003f05270 */
[----:B------:R-:W-:Y:S02]  /*0c90*/  IMAD.X R6, RZ, RZ, R6, P1 ;  /* 0x000000ffff067224 */ /* 0x000fe400008e0606 */
[----:B-1-3-5:R-:W-:-:S05]  /*0ca0*/  FADD R11, R4, R11 ;  /* 0x0000000b040b7221 */ /* 0x02afca0000000000 */
[----:B------:R1:W-:Y:S05]  /*0cb0*/  STG.E desc[UR6][R2.64], R11 ;  /* 0x0000000b02007986 */ /* 0x0003ea000c101906 */
[----:B------:R-:W-:Y:S05]  /*0cc0*/  @P0 BRA `(.L_x_16) ;  /* 0xfffffffc00d80947 */ /* 0x000fea000383ffff */
[----:B------:R-:W-:Y:S05]  /*0cd0*/  EXIT ;  /* 0x000000000000794d */ /* 0x000fea0003800000 */
.L_x_17:
        /* <DEDUP_REMOVED lines=10> */
.L_x_45:


//--------------------- .text._Z20calculate_differencePfS_S_S_fS_ --------------------------
	.section	.text._Z20calculate_differencePfS_S_S_fS_,"ax",@progbits
	.align	128
        .global         _Z20calculate_differencePfS_S_S_fS_
        .type           _Z20calculate_differencePfS_S_S_fS_,@function
        .size           _Z20calculate_differencePfS_S_S_fS_,(.L_x_41 - _Z20calculate_differencePfS_S_S_fS_)
        .other          _Z20calculate_differencePfS_S_S_fS_,@"STO_CUDA_ENTRY STV_DEFAULT"
_Z20calculate_differencePfS_S_S_fS_:
.text._Z20calculate_differencePfS_S_S_fS_:
[----:B------:R-:W-:Y:S01]  /*0000*/  LDC R1, c[0x0][0x37c] ;  /* 0x0000df00ff017b82 */ /* 0x000fe20000000800 */
[----:B------:R-:W0:Y:S07]  /*0010*/  S2R R0, SR_TID.X ;  /* 0x0000000000007919 */ /* 0x000e2e0000002100 */
[----:B------:R-:W1:Y:S01]  /*0020*/  S2UR UR4, SR_CTAID.X ;  /* 0x00000000000479c3 */ /* 0x000e620000002500 */
[----:B------:R-:W-:-:S07]  /*0030*/  MOV R9, 0xa0 ;  /* 0x000000a000097802 */ /* 0x000fce0000000f00 */
[----:B------:R-:W1:Y:S01]  /*0040*/  LDC R3, c[0x0][0x360] ;  /* 0x0000d800ff037b82 */ /* 0x000e620000000800 */
[----:B0-----:R-:W-:Y:S01]  /*0050*/  LOP3.LUT R4, R0, 0x3ff, RZ, 0x3c, !PT ;  /* 0x000003ff00047812 */ /* 0x001fe200078e3cff */
[C---:B-1----:R-:W-:Y:S01]  /*0060*/  IMAD R2, R3.reuse, UR4, R0 ;  /* 0x0000000403027c24 */ /* 0x042fe2000f8e0200 */
[----:B------:R-:W-:Y:S02]  /*0070*/  LOP3.LUT R5, R3, 0xffff, RZ, 0xc0, !PT ;  /* 0x0000ffff03057812 */ /* 0x000fe400078ec0ff */
[----:B------:R-:W-:-:S07]  /*0080*/  LOP3.LUT R4, R4, 0xffff, RZ, 0xc0, !PT ;  /* 0x0000ffff04047812 */ /* 0x000fce00078ec0ff */
[----:B------:R-:W-:Y:S05]  /*0090*/  CALL.REL.NOINC `($__internal_0_$__cuda_sm20_div_u16) ;  /* 0x0000002000887944 */ /* 0x000fea0003c00000 */
[C---:B------:R-:W-:Y:S01]  /*00a0*/  LOP3.LUT R5, R8.reuse, 0xffff, RZ, 0xc0, !PT ;  /* 0x0000ffff08057812 */ /* 0x040fe200078ec0ff */
[----:B------:R-:W0:Y:S01]  /*00b0*/  LDCU.64 UR6, c[0x0][0x358] ;  /* 0x00006b00ff0677ac */ /* 0x000e220008000a00 */
[----:B------:R-:W-:Y:S01]  /*00c0*/  IADD3 R4, PT, PT, R8, 0x1, RZ ;  /* 0x0000000108047810 */ /* 0x000fe20007ffe0ff */
[----:B------:R-:W-:Y:S01]  /*00d0*/  BSSY.RECONVERGENT B1, `(.L_x_18) ;  /* 0x00000bd000017945 */ /* 0x000fe20003800200 */
[----:B------:R-:W-:Y:S01]  /*00e0*/  ISETP.GE.U32.AND P0, PT, R5, 0x3, PT ;  /* 0x000000030500780c */ /* 0x000fe20003f06070 */
[----:B------:R-:W-:Y:S01]  /*00f0*/  IMAD.MOV.U32 R7, RZ, RZ, RZ ;  /* 0x000000ffff077224 */ /* 0x000fe200078e00ff */
[----:B------:R-:W-:-:S04]  /*0100*/  LOP3.LUT R4, R4, 0xffff, RZ, 0xc0, !PT ;  /* 0x0000ffff04047812 */ /* 0x000fc800078ec0ff */
[----:B------:R-:W-:-:S07]  /*0110*/  LOP3.LUT R5, R4, 0x3, RZ, 0xc0, !PT ;  /* 0x0000000304057812 */ /* 0x000fce00078ec0ff */
[----:B------:R-:W-:Y:S05]  /*0120*/  @!P0 BRA `(.L_x_19) ;  /* 0x0000000800dc8947 */ /* 0x000fea0003800000 */
[----:B------:R-:W1:Y:S01]  /*0130*/  S2UR UR5, SR_CgaCtaId ;  /* 0x00000000000579c3 */ /* 0x000e620000008800 */
[----:B------:R-:W-:Y:S01]  /*0140*/  LOP3.LUT R9, R4, 0x7fc, RZ, 0xc0, !PT ;  /* 0x000007fc04097812 */ /* 0x000fe200078ec0ff */
[----:B------:R-:W-:Y:S01]  /*0150*/  UMOV UR4, 0x400 ;  /* 0x0000040000047882 */ /* 0x000fe20000000000 */
[----:B------:R-:W-:Y:S01]  /*0160*/  BSSY.RELIABLE B0, `(.L_x_20) ;  /* 0x000009b000007945 */ /* 0x000fe20003800100 */
[----:B------:R-:W-:Y:S01]  /*0170*/  HFMA2 R7, -RZ, RZ, 0, 0 ;  /* 0x00000000ff077431 */ /* 0x000fe200000001ff */
[----:B------:R-:W-:Y:S01]  /*0180*/  IADD3 R9, PT, PT, -R9, RZ, RZ ;  /* 0x000000ff09097210 */ /* 0x000fe20007ffe1ff */
[----:B------:R-:W-:Y:S02]  /*0190*/  IMAD.SHL.U32 R6, R3, 0x4, RZ ;  /* 0x0000000403067824 */ /* 0x000fe400078e00ff */
[----:B------:R-:W2:Y:S01]  /*01a0*/  LDC.64 R10, c[0x0][0x398] ;  /* 0x0000e600ff0a7b82 */ /* 0x000ea20000000a00 */
[----:B------:R-:W-:Y:S01]  /*01b0*/  ISETP.GE.AND P0, PT, R9, RZ, PT ;  /* 0x000000ff0900720c */ /* 0x000fe20003f06270 */
[----:B------:R-:W-:Y:S01]  /*01c0*/  IMAD.MOV.U32 R17, RZ, RZ, R0 ;  /* 0x000000ffff117224 */ /* 0x000fe200078e0000 */
[----:B-1----:R-:W-:-:S06]  /*01d0*/  ULEA UR4, UR5, UR4, 0x18 ;  /* 0x0000000405047291 */ /* 0x002fcc000f8ec0ff */
[----:B------:R-:W-:-:S05]  /*01e0*/  LEA R8, R0, UR4, 0x2 ;  /* 0x0000000400087c11 */ /* 0x000fca000f8e10ff */
[----:B------:R-:W-:Y:S05]  /*01f0*/  @P0 BRA `(.L_x_21) ;  /* 0x0000000800440947 */ /* 0x000fea0003800000 */
[----:B------:R-:W-:Y:S01]  /*0200*/  IADD3 R4, PT, PT, -R9, RZ, RZ ;  /* 0x000000ff09047210 */ /* 0x000fe20007ffe1ff */
[----:B------:R-:W-:Y:S01]  /*0210*/  BSSY.RECONVERGENT B2, `(.L_x_22) ;  /* 0x000005b000027945 */ /* 0x000fe20003800200 */
[----:B------:R-:W-:Y:S02]  /*0220*/  PLOP3.LUT P0, PT, PT, PT, PT, 0x80, 0x8 ;  /* 0x000000000008781c */ /* 0x000fe40003f0f070 */
[----:B------:R-:W-:-:S13]  /*0230*/  ISETP.GT.AND P1, PT, R4, 0xc, PT ;  /* 0x0000000c0400780c */ /* 0x000fda0003f24270 */
[----:B------:R-:W-:Y:S05]  /*0240*/  @!P1 BRA `(.L_x_23) ;  /* 0x00000004005c9947 */ /* 0x000fea0003800000 */
[----:B------:R-:W1:Y:S01]  /*0250*/  LDC.64 R12, c[0x0][0x398] ;  /* 0x0000e600ff0c7b82 */ /* 0x000e620000000a00 */
[----:B------:R-:W-:-:S13]  /*0260*/  PLOP3.LUT P0, PT, PT, PT, PT, 0x8, 0x80 ;  /* 0x000000000080781c */ /* 0x000fda0003f0e170 */
.L_x_24:
[----:B-1-3--:R-:W-:-:S03]  /*0270*/  IMAD.WIDE R28, R17, 0x4, R12 ;  /* 0x00000004111c7825 */ /* 0x00afc600078e020c */
[C---:B------:R-:W-:Y:S01]  /*0280*/  IADD3 R24, P1, PT, R6.reuse, R28, RZ ;  /* 0x0000001c06187210 */ /* 0x040fe20007f3e0ff */
[C---:B------:R-:W-:Y:S02]  /*0290*/  IMAD.IADD R26, R6.reuse, 0x1, R17 ;  /* 0x00000001061a7824 */ /* 0x040fe400078e0211 */
[----:B0-----:R-:W3:Y:S02]  /*02a0*/  LDG.E R28, desc[UR6][R28.64] ;  /* 0x000000061c1c7981 */ /* 0x001ee4000c1e1900 */
[----:B------:R-:W-:Y:S01]  /*02b0*/  IMAD.X R25, RZ, RZ, R29, P1 ;  /* 0x000000ffff197224 */ /* 0x000fe200008e061d */
[----:B------:R-:W-:Y:S01]  /*02c0*/  IADD3 R14, P1, PT, R6, R24, RZ ;  /* 0x00000018060e7210 */ /* 0x000fe20007f3e0ff */
[----:B------:R-:W-:-:S03]  /*02d0*/  IMAD.WIDE R16, R26, 0x4, R12 ;  /* 0x000000041a107825 */ /* 0x000fc600078e020c */
[----:B------:R-:W-:Y:S01]  /*02e0*/  IADD3.X R15, PT, PT, RZ, R25, RZ, P1, !PT ;  /* 0x00000019ff0f7210 */ /* 0x000fe20000ffe4ff */
[----:B------:R0:W4:Y:S01]  /*02f0*/  LDG.E R4, desc[UR6][R24.64] ;  /* 0x0000000618047981 */ /* 0x000122000c1e1900 */
[----:B------:R-:W-:-:S03]  /*0300*/  IADD3 R22, P1, PT, R6, R14, RZ ;  /* 0x0000000e06167210 */ /* 0x000fc60007f3e0ff */
[----:B------:R1:W5:Y:S01]  /*0310*/  LDG.E R29, desc[UR6][R14.64] ;  /* 0x000000060e1d7981 */ /* 0x000362000c1e1900 */
[----:B------:R-:W-:Y:S02]  /*0320*/  IADD3.X R23, PT, PT, RZ, R15, RZ, P1, !PT ;  /* 0x0000000fff177210 */ /* 0x000fe40000ffe4ff */
[----:B------:R-:W-:Y:S01]  /*0330*/  IADD3 R20, P1, PT, R6, R16, RZ ;  /* 0x0000001006147210 */ /* 0x000fe20007f3e0ff */
[----:B------:R-:W2:Y:S04]  /*0340*/  LDG.E R27, desc[UR6][R16.64] ;  /* 0x00000006101b7981 */ /* 0x000ea8000c1e1900 */
[----:B------:R-:W2:Y:S01]  /*0350*/  LDG.E R19, desc[UR6][R22.64] ;  /* 0x0000000616137981 */ /* 0x000ea2000c1e1900 */
[----:B------:R-:W-:-:S05]  /*0360*/  IMAD.X R21, RZ, RZ, R17, P1 ;  /* 0x000000ffff157224 */ /* 0x000fca00008e0611 */
[----:B------:R1:W2:Y:S01]  /*0370*/  LDG.E R18, desc[UR6][R20.64] ;  /* 0x0000000614127981 */ /* 0x0002a2000c1e1900 */
[----:B0-----:R-:W-:-:S04]  /*0380*/  IADD3 R24, P1, PT, R6, R20, RZ ;  /* 0x0000001406187210 */ /* 0x001fc80007f3e0ff */
[----:B------:R-:W-:Y:S02]  /*0390*/  IADD3.X R25, PT, PT, RZ, R21, RZ, P1, !PT ;  /* 0x00000015ff197210 */ /* 0x000fe40000ffe4ff */
[C---:B-1----:R-:W-:Y:S02]  /*03a0*/  IADD3 R14, P1, PT, R6.reuse, R24, RZ ;  /* 0x00000018060e7210 */ /* 0x042fe40007f3e0ff */
[----:B------:R-:W-:Y:S01]  /*03b0*/  IADD3 R21, PT, PT, R6, R26, RZ ;  /* 0x0000001a06157210 */ /* 0x000fe20007ffe0ff */
[----:B------:R0:W2:Y:S02]  /*03c0*/  LDG.E R24, desc[UR6][R24.64] ;  /* 0x0000000618187981 */ /* 0x0000a4000c1e1900 */
[----:B------:R-:W-:Y:S02]  /*03d0*/  IMAD.X R15, RZ, RZ, R25, P1 ;  /* 0x000000ffff0f7224 */ /* 0x000fe400008e0619 */
[----:B------:R-:W-:-:S03]  /*03e0*/  IMAD.WIDE R16, R21, 0x4, R12 ;  /* 0x0000000415107825 */ /* 0x000fc600078e020c */
[----:B------:R1:W2:Y:S01]  /*03f0*/  LDG.E R26, desc[UR6][R14.64] ;  /* 0x000000060e1a7981 */ /* 0x0002a2000c1e1900 */
[C-C-:B0-----:R-:W-:Y:S01]  /*0400*/  IMAD.IADD R25, R6.reuse, 0x1, R8.reuse ;  /* 0x0000000106197824 */ /* 0x141fe200078e0208 */
[----:B------:R-:W-:Y:S01]  /*0410*/  IADD3 R22, P1, PT, R6, R16, RZ ;  /* 0x0000001006167210 */ /* 0x000fe20007f3e0ff */
[C---:B------:R-:W-:Y:S01]  /*0420*/  IMAD R20, R3.reuse, 0xc, R8 ;  /* 0x0000000c03147824 */ /* 0x040fe200078e0208 */
[----:B-1----:R-:W-:-:S03]  /*0430*/  LEA R14, R3, R8, 0x3 ;  /* 0x00000008030e7211 */ /* 0x002fc600078e18ff */
[----:B------:R-:W-:Y:S01]  /*0440*/  IMAD.X R23, RZ, RZ, R17, P1 ;  /* 0x000000ffff177224 */ /* 0x000fe200008e0611 */
[----:B---3--:R0:W-:Y:S04]  /*0450*/  STS [R8], R28 ;  /* 0x0000001c08007388 */ /* 0x0081e80000000800 */
[----:B----4-:R1:W-:Y:S01]  /*0460*/  STS [R25], R4 ;  /* 0x0000000419007388 */ /* 0x0103e20000000800 */
[----:B0-----:R-:W-:-:S03]  /*0470*/  LEA R8, R3, R8, 0x4 ;  /* 0x0000000803087211 */ /* 0x001fc600078e20ff */
[----:B-----5:R0:W-:Y:S01]  /*0480*/  STS [R14], R29 ;  /* 0x0000001d0e007388 */ /* 0x0201e20000000800 */
[----:B-1----:R-:W-:-:S03]  /*0490*/  IMAD.IADD R4, R6, 0x1, R21 ;  /* 0x0000000106047824 */ /* 0x002fc600078e0215 */
[----:B------:R1:W3:Y:S01]  /*04a0*/  LDG.E R25, desc[UR6][R16.64] ;  /* 0x0000000610197981 */ /* 0x0002e2000c1e1900 */
[----:B0-----:R-:W-:-:S03]  /*04b0*/  IMAD.WIDE R28, R4, 0x4, R12 ;  /* 0x00000004041c7825 */ /* 0x001fc600078e020c */
[----:B--2---:R0:W-:Y:S01]  /*04c0*/  STS [R20], R19 ;  /* 0x0000001314007388 */ /* 0x0041e20000000800 */
[C---:B------:R-:W-:Y:S02]  /*04d0*/  IADD3 R14, P2, PT, R6.reuse, R28, RZ ;  /* 0x0000001c060e7210 */ /* 0x040fe40007f5e0ff */
[C---:B-1----:R-:W-:Y:S02]  /*04e0*/  IADD3 R17, PT, PT, R6.reuse, R8, RZ ;  /* 0x0000000806117210 */ /* 0x042fe40007ffe0ff */
[----:B0-----:R-:W-:Y:S01]  /*04f0*/  IADD3 R20, P1, PT, R6, R22, RZ ;  /* 0x0000001606147210 */ /* 0x001fe20007f3e0ff */
[----:B------:R0:W-:Y:S01]  /*0500*/  STS [R8], R27 ;  /* 0x0000001b08007388 */ /* 0x0001e20000000800 */
[----:B------:R-:W-:-:S03]  /*0510*/  IADD3.X R15, PT, PT, RZ, R29, RZ, P2, !PT ;  /* 0x0000001dff0f7210 */ /* 0x000fc600017fe4ff */
[----:B------:R-:W-:Y:S01]  /*0520*/  IMAD.X R21, RZ, RZ, R23, P1 ;  /* 0x000000ffff157224 */ /* 0x000fe200008e0617 */
[C---:B------:R-:W-:Y:S01]  /*0530*/  IADD3 R16, P1, PT, R6.reuse, R20, RZ ;  /* 0x0000001406107210 */ /* 0x040fe20007f3e0ff */
[----:B------:R1:W-:Y:S04]  /*0540*/  STS [R17], R18 ;  /* 0x0000001211007388 */ /* 0x0003e80000000800 */
[----:B0-----:R0:W2:Y:S04]  /*0550*/  LDG.E R27, desc[UR6][R22.64] ;  /* 0x00000006161b7981 */ /* 0x0010a8000c1e1900 */
[----:B------:R-:W4:Y:S01]  /*0560*/  LDG.E R20, desc[UR6][R20.64] ;  /* 0x0000000614147981 */ /* 0x000f22000c1e1900 */
[----:B-1----:R-:W-:Y:S01]  /*0570*/  IADD3 R18, P2, PT, R6, R14, RZ ;  /* 0x0000000e06127210 */ /* 0x002fe20007f5e0ff */
[----:B------:R-:W-:-:S02]  /*0580*/  IMAD.X R17, RZ, RZ, R21, P1 ;  /* 0x000000ffff117224 */ /* 0x000fc400008e0615 */
[----:B------:R1:W5:Y:S01]  /*0590*/  LDG.E R28, desc[UR6][R28.64] ;  /* 0x000000061c1c7981 */ /* 0x000362000c1e1900 */
[----:B------:R-:W-:Y:S02]  /*05a0*/  IADD3.X R19, PT, PT, RZ, R15, RZ, P2, !PT ;  /* 0x0000000fff137210 */ /* 0x000fe400017fe4ff */
[----:B0-----:R-:W-:Y:S01]  /*05b0*/  IADD3 R22, P1, PT, R6, R18, RZ ;  /* 0x0000001206167210 */ /* 0x001fe20007f3e0ff */
[----:B------:R-:W5:Y:S04]  /*05c0*/  LDG.E R16, desc[UR6][R16.64] ;  /* 0x0000000610107981 */ /* 0x000f68000c1e1900 */
[----:B------:R-:W-:Y:S01]  /*05d0*/  IMAD.X R23, RZ, RZ, R19, P1 ;  /* 0x000000ffff177224 */ /* 0x000fe200008e0613 */
[----:B------:R-:W5:Y:S04]  /*05e0*/  LDG.E R14, desc[UR6][R14.64] ;  /* 0x000000060e0e7981 */ /* 0x000f68000c1e1900 */
[----:B------:R0:W5:Y:S04]  /*05f0*/  LDG.E R19, desc[UR6][R18.64] ;  /* 0x0000000612137981 */ /* 0x000168000c1e1900 */
[----:B------:R0:W5:Y:S01]  /*0600*/  LDG.E R22, desc[UR6][R22.64] ;  /* 0x0000000616167981 */ /* 0x000162000c1e1900 */
[C---:B-1----:R-:W-:Y:S01]  /*0610*/  LEA R29, R3.reuse, R8, 0x3 ;  /* 0x00000008031d7211 */ /* 0x042fe200078e18ff */
[----:B------:R-:W-:-:S02]  /*0620*/  IMAD R21, R3, 0xc, R8 ;  /* 0x0000000c03157824 */ /* 0x000fc400078e0208 */
[C---:B------:R-:W-:Y:S02]  /*0630*/  IMAD R8, R3.reuse, 0x10, R8 ;  /* 0x0000001003087824 */ /* 0x040fe400078e0208 */
[----:B------:R1:W-:Y:S03]  /*0640*/  STS [R29], R24 ;  /* 0x000000181d007388 */ /* 0x0003e60000000800 */
[CC--:B0-----:R-:W-:Y:S01]  /*0650*/  LEA R18, R3.reuse, R8.reuse, 0x4 ;  /* 0x0000000803127211 */ /* 0x0c1fe200078e20ff */
[C-C-:B------:R-:W-:Y:S01]  /*0660*/  IMAD R17, R3.reuse, 0x8, R8.reuse ;  /* 0x0000000803117824 */ /* 0x140fe200078e0208 */
[C---:B------:R-:W-:Y:S01]  /*0670*/  IADD3 R15, PT, PT, R6.reuse, R8, RZ ;  /* 0x00000008060f7210 */ /* 0x040fe20007ffe0ff */
[C---:B------:R-:W-:Y:S01]  /*0680*/  IMAD R23, R3.reuse, 0xc, R8 ;  /* 0x0000000c03177824 */ /* 0x040fe200078e0208 */
[----:B------:R-:W-:Y:S01]  /*0690*/  STS [R21], R26 ;  /* 0x0000001a15007388 */ /* 0x000fe20000000800 */
[----:B-1----:R-:W-:Y:S01]  /*06a0*/  IMAD.IADD R29, R6, 0x1, R18 ;  /* 0x00000001061d7824 */ /* 0x002fe200078e0212 */
[----:B------:R-:W-:Y:S01]  /*06b0*/  LEA R24, R3, R18, 0x3 ;  /* 0x0000001203187211 */ /* 0x000fe200078e18ff */
[----:B------:R-:W-:-:S05]  /*06c0*/  VIADD R9, R9, 0x10 ;  /* 0x0000001009097836 */ /* 0x000fca0000000000 */
[----:B------:R-:W-:Y:S02]  /*06d0*/  ISETP.GE.AND P1, PT, R9, -0xc, PT ;  /* 0xfffffff40900780c */ /* 0x000fe40003f26270 */
[----:B------:R-:W-:-:S04]  /*06e0*/  IADD3 R7, PT, PT, R6, R7, R6 ;  /* 0x0000000706077210 */ /* 0x000fc80007ffe006 */
[----:B------:R-:W-:Y:S01]  /*06f0*/  IADD3 R7, PT, PT, R6, R7, R6 ;  /* 0x0000000706077210 */ /* 0x000fe20007ffe006 */
[----:B---3--:R-:W-:Y:S04]  /*0700*/  STS [R8], R25 ;  /* 0x0000001908007388 */ /* 0x008fe80000000800 */
[----:B--2---:R0:W-:Y:S04]  /*0710*/  STS [R15], R27 ;  /* 0x0000001b0f007388 */ /* 0x0041e80000000800 */
[----:B----4-:R1:W-:Y:S01]  /*0720*/  STS [R17], R20 ;  /* 0x0000001411007388 */ /* 0x0103e20000000800 */
[----:B0-----:R-:W-:-:S03]  /*0730*/  IMAD R15, R3, 0xc, R18 ;  /* 0x0000000c030f7824 */ /* 0x001fc600078e0212 */
[----:B-----5:R3:W-:Y:S04]  /*0740*/  STS [R23], R16 ;  /* 0x0000001017007388 */ /* 0x0207e80000000800 */
[----:B------:R3:W-:Y:S04]  /*0750*/  STS [R18], R28 ;  /* 0x0000001c12007388 */ /* 0x0007e80000000800 */
[----:B------:R3:W-:Y:S04]  /*0760*/  STS [R29], R14 ;  /* 0x0000000e1d007388 */ /* 0x0007e80000000800 */
[----:B------:R3:W-:Y:S04]  /*0770*/  STS [R24], R19 ;  /* 0x0000001318007388 */ /* 0x0007e80000000800 */
[----:B------:R3:W-:Y:S01]  /*0780*/  STS [R15], R22 ;  /* 0x000000160f007388 */ /* 0x0007e20000000800 */
[----:B-1----:R-:W-:Y:S01]  /*0790*/  IADD3 R17, PT, PT, R6, R4, RZ ;  /* 0x0000000406117210 */ /* 0x002fe20007ffe0ff */
[----:B------:R-:W-:Y:S01]  /*07a0*/  IMAD R8, R3, 0x10, R18 ;  /* 0x0000001003087824 */ /* 0x000fe200078e0212 */
[----:B------:R-:W-:Y:S06]  /*07b0*/  @!P1 BRA `(.L_x_24) ;  /* 0xfffffff800ac9947 */ /* 0x000fec000383ffff */
.L_x_23:
[----:B0-----:R-:W-:Y:S05]  /*07c0*/  BSYNC.RECONVERGENT B2 ;  /* 0x0000000000027941 */ /* 0x001fea0003800200 */
.L_x_22:
[----:B------:R-:W-:Y:S01]  /*07d0*/  IADD3 R4, PT, PT, -R9, RZ, RZ ;  /* 0x000000ff09047210 */ /* 0x000fe20007ffe1ff */
[----:B------:R-:W-:Y:S03]  /*07e0*/  BSSY.RECONVERGENT B2, `(.L_x_25) ;  /* 0x000002f000027945 */ /* 0x000fe60003800200 */
[----:B------:R-:W-:-:S13]  /*07f0*/  ISETP.GT.AND P1, PT, R4, 0x4, PT ;  /* 0x000000040400780c */ /* 0x000fda0003f24270 */
[----:B------:R-:W-:Y:S05]  /*0800*/  @!P1 BRA `(.L_x_26) ;  /* 0x0000000000b09947 */ /* 0x000fea0003800000 */
[----:B---3--:R-:W0:Y:S01]  /*0810*/  LDC.64 R24, c[0x0][0x398] ;  /* 0x0000e600ff187b82 */ /* 0x008e220000000a00 */
[----:B------:R-:W-:Y:S02]  /*0820*/  IMAD.IADD R27, R6, 0x1, R17 ;  /* 0x00000001061b7824 */ /* 0x000fe400078e0211 */
[----:B0-----:R-:W-:-:S04]  /*0830*/  IMAD.WIDE R22, R17, 0x4, R24 ;  /* 0x0000000411167825 */ /* 0x001fc800078e0218 */
[----:B------:R-:W-:Y:S01]  /*0840*/  IMAD.WIDE R24, R27, 0x4, R24 ;  /* 0x000000041b187825 */ /* 0x000fe200078e0218 */
[C---:B------:R-:W-:Y:S01]  /*0850*/  IADD3 R18, P0, PT, R6.reuse, R22, RZ ;  /* 0x0000001606127210 */ /* 0x040fe20007f1e0ff */
[----:B------:R0:W3:Y:S01]  /*0860*/  LDG.E R29, desc[UR6][R22.64] ;  /* 0x00000006161d7981 */ /* 0x0000e2000c1e1900 */
[----:B------:R-:W-:-:S03]  /*0870*/  IADD3 R14, P1, PT, R6, R24, RZ ;  /* 0x00000018060e7210 */ /* 0x000fc60007f3e0ff */
[----:B------:R1:W4:Y:S01]  /*0880*/  LDG.E R4, desc[UR6][R24.64] ;  /* 0x0000000618047981 */ /* 0x000322000c1e1900 */
[----:B------:R-:W-:Y:S02]  /*0890*/  IADD3.X R19, PT, PT, RZ, R23, RZ, P0, !PT ;  /* 0x00000017ff137210 */ /* 0x000fe400007fe4ff */
[C---:B------:R-:W-:Y:S01]  /*08a0*/  IADD3 R16, P0, PT, R6.reuse, R18, RZ ;  /* 0x0000001206107210 */ /* 0x040fe20007f1e0ff */
[----:B------:R-:W-:Y:S01]  /*08b0*/  IMAD.X R15, RZ, RZ, R25, P1 ;  /* 0x000000ffff0f7224 */ /* 0x000fe200008e0619 */
[C---:B------:R-:W-:Y:S01]  /*08c0*/  IADD3 R12, P1, PT, R6.reuse, R14, RZ ;  /* 0x0000000e060c7210 */ /* 0x040fe20007f3e0ff */
[----:B------:R5:W2:Y:S01]  /*08d0*/  LDG.E R18, desc[UR6][R18.64] ;  /* 0x0000000612127981 */ /* 0x000aa2000c1e1900 */
[----:B------:R-:W-:Y:S02]  /*08e0*/  IADD3.X R17, PT, PT, RZ, R19, RZ, P0, !PT ;  /* 0x00000013ff117210 */ /* 0x000fe400007fe4ff */
[C---:B------:R-:W-:Y:S01]  /*08f0*/  IADD3 R20, P0, PT, R6.reuse, R16, RZ ;  /* 0x0000001006147210 */ /* 0x040fe20007f1e0ff */
[----:B------:R-:W-:Y:S01]  /*0900*/  IMAD.X R13, RZ, RZ, R15, P1 ;  /* 0x000000ffff0d7224 */ /* 0x000fe200008e060f */
[----:B0-----:R-:W-:Y:S01]  /*0910*/  IADD3 R22, P1, PT, R6, R12, RZ ;  /* 0x0000000c06167210 */ /* 0x001fe20007f3e0ff */
[----:B------:R-:W4:Y:S01]  /*0920*/  LDG.E R16, desc[UR6][R16.64] ;  /* 0x0000000610107981 */ /* 0x000f22000c1e1900 */
[----:B------:R-:W-:-:S03]  /*0930*/  IADD3.X R21, PT, PT, RZ, R17, RZ, P0, !PT ;  /* 0x00000011ff157210 */ /* 0x000fc600007fe4ff */
[----:B------:R-:W-:Y:S01]  /*0940*/  IMAD.X R23, RZ, RZ, R13, P1 ;  /* 0x000000ffff177224 */ /* 0x000fe200008e060d */
[----:B------:R-:W4:Y:S04]  /*0950*/  LDG.E R14, desc[UR6][R14.64] ;  /* 0x000000060e0e7981 */ /* 0x000f28000c1e1900 */
[----:B------:R0:W4:Y:S04]  /*0960*/  LDG.E R20, desc[UR6][R20.64] ;  /* 0x0000000614147981 */ /* 0x000128000c1e1900 */
[----:B------:R0:W4:Y:S04]  /*0970*/  LDG.E R12, desc[UR6][R12.64] ;  /* 0x000000060c0c7981 */ /* 0x000128000c1e1900 */
[----:B------:R-:W4:Y:S01]  /*0980*/  LDG.E R22, desc[UR6][R22.64] ;  /* 0x0000000616167981 */ /* 0x000f22000c1e1900 */
[CC--:B------:R-:W-:Y:S01]  /*0990*/  LEA R26, R3.reuse, R8.reuse, 0x4 ;  /* 0x00000008031a7211 */ /* 0x0c0fe200078e20ff */
[C-C-:B-1----:R-:W-:Y:S01]  /*09a0*/  IMAD R25, R3.reuse, 0x8, R8.reuse ;  /* 0x0000000803197824 */ /* 0x142fe200078e0208 */
[C---:B-----5:R-:W-:Y:S01]  /*09b0*/  IADD3 R19, PT, PT, R6.reuse, R8, RZ ;  /* 0x0000000806137210 */ /* 0x060fe20007ffe0ff */
[C---:B------:R-:W-:Y:S01]  /*09c0*/  IMAD R24, R3.reuse, 0xc, R8 ;  /* 0x0000000c03187824 */ /* 0x040fe200078e0208 */
[----:B0-----:R-:W-:Y:S01]  /*09d0*/  LEA R21, R3, R26, 0x3 ;  /* 0x0000001a03157211 */ /* 0x001fe200078e18ff */
[----:B------:R-:W-:-:S02]  /*09e0*/  IMAD.IADD R15, R6, 0x1, R26 ;  /* 0x00000001060f7824 */ /* 0x000fc400078e021a */
[----:B------:R-:W-:Y:S01]  /*09f0*/  IMAD R13, R3, 0xc, R26 ;  /* 0x0000000c030d7824 */ /* 0x000fe200078e021a */
[----:B------:R-:W-:Y:S01]  /*0a00*/  PLOP3.LUT P0, PT, PT, PT, PT, 0x8, 0x80 ;  /* 0x000000000080781c */ /* 0x000fe20003f0e170 */
[----:B------:R-:W-:Y:S01]  /*0a10*/  VIADD R9, R9, 0x8 ;  /* 0x0000000809097836 */ /* 0x000fe20000000000 */
[C---:B------:R-:W-:Y:S02]  /*0a20*/  IADD3 R7, PT, PT, R6.reuse, R7, R6 ;  /* 0x0000000706077210 */ /* 0x040fe40007ffe006 */
[----:B------:R-:W-:Y:S01]  /*0a30*/  IADD3 R17, PT, PT, R6, R27, RZ ;  /* 0x0000001b06117210 */ /* 0x000fe20007ffe0ff */
[----:B---3--:R0:W-:Y:S04]  /*0a40*/  STS [R8], R29 ;  /* 0x0000001d08007388 */ /* 0x0081e80000000800 */
[----:B--2---:R1:W-:Y:S04]  /*0a50*/  STS [R19], R18 ;  /* 0x0000001213007388 */ /* 0x0043e80000000800 */
[----:B----4-:R1:W-:Y:S04]  /*0a60*/  STS [R25], R16 ;  /* 0x0000001019007388 */ /* 0x0103e80000000800 */
[----:B------:R1:W-:Y:S04]  /*0a70*/  STS [R24], R20 ;  /* 0x0000001418007388 */ /* 0x0003e80000000800 */
[----:B------:R1:W-:Y:S04]  /*0a80*/  STS [R26], R4 ;  /* 0x000000041a007388 */ /* 0x0003e80000000800 */
[----:B------:R1:W-:Y:S04]  /*0a90*/  STS [R15], R14 ;  /* 0x0000000e0f007388 */ /* 0x0003e80000000800 */
[----:B------:R1:W-:Y:S04]  /*0aa0*/  STS [R21], R12 ;  /* 0x0000000c15007388 */ /* 0x0003e80000000800 */
[----:B------:R1:W-:Y:S01]  /*0ab0*/  STS [R13], R22 ;  /* 0x000000160d007388 */ /* 0x0003e20000000800 */
[----:B0-----:R-:W-:-:S07]  /*0ac0*/  IMAD R8, R3, 0x10, R26 ;  /* 0x0000001003087824 */ /* 0x001fce00078e021a */
.L_x_26:
[----:B------:R-:W-:Y:S05]  /*0ad0*/  BSYNC.RECONVERGENT B2 ;  /* 0x0000000000027941 */ /* 0x000fea0003800200 */
.L_x_25:
[----:B------:R-:W-:-:S13]  /*0ae0*/  ISETP.NE.OR P0, PT, R9, RZ, P0 ;  /* 0x000000ff0900720c */ /* 0x000fda0000705670 */
[----:B------:R-:W-:Y:S05]  /*0af0*/  @!P0 BREAK.RELIABLE B0 ;  /* 0x0000000000008942 */ /* 0x000fea0003800100 */
[----:B------:R-:W-:Y:S05]  /*0b00*/  @!P0 BRA `(.L_x_19) ;  /* 0x0000000000648947 */ /* 0x000fea0003800000 */
.L_x_21:
[----:B0-----:R-:W-:Y:S05]  /*0b10*/  BSYNC.RELIABLE B0 ;  /* 0x0000000000007941 */ /* 0x001fea0003800100 */
.L_x_20:
[----:B-12---:R-:W-:-:S03]  /*0b20*/  IMAD.WIDE R20, R17, 0x4, R10 ;  /* 0x0000000411147825 */ /* 0x006fc600078e020a */
[----:B---3--:R-:W-:-:S04]  /*0b30*/  IADD3 R18, P0, PT, R6, R20, RZ ;  /* 0x0000001406127210 */ /* 0x008fc80007f1e0ff */
[----:B------:R-:W-:Y:S02]  /*0b40*/  IADD3.X R19, PT, PT, RZ, R21, RZ, P0, !PT ;  /* 0x00000015ff137210 */ /* 0x000fe400007fe4ff */
[C---:B------:R-:W-:Y:S01]  /*0b50*/  IADD3 R14, P0, PT, R6.reuse, R18, RZ ;  /* 0x00000012060e7210 */ /* 0x040fe20007f1e0ff */
[----:B------:R-:W2:Y:S04]  /*0b60*/  LDG.E R21, desc[UR6][R20.64] ;  /* 0x0000000614157981 */ /* 0x000ea8000c1e1900 */
[----:B------:R-:W-:Y:S01]  /*0b70*/  IMAD.X R15, RZ, RZ, R19, P0 ;  /* 0x000000ffff0f7224 */ /* 0x000fe200000e0613 */
[C---:B------:R-:W-:Y:S01]  /*0b80*/  IADD3 R12, P0, PT, R6.reuse, R14, RZ ;  /* 0x0000000e060c7210 */ /* 0x040fe20007f1e0ff */
[----:B------:R-:W3:Y:S03]  /*0b90*/  LDG.E R18, desc[UR6][R18.64] ;  /* 0x0000000612127981 */ /* 0x000ee6000c1e1900 */
[----:B------:R-:W-:Y:S01]  /*0ba0*/  IADD3.X R13, PT, PT, RZ, R15, RZ, P0, !PT ;  /* 0x0000000fff0d7210 */ /* 0x000fe200007fe4ff */
[----:B------:R-:W4:Y:S04]  /*0bb0*/  LDG.E R14, desc[UR6][R14.64] ;  /* 0x000000060e0e7981 */ /* 0x000f28000c1e1900 */
[----:B------:R-:W5:Y:S01]  /*0bc0*/  LDG.E R12, desc[UR6][R12.64] ;  /* 0x000000060c0c7981 */ /* 0x000f62000c1e1900 */
[--C-:B------:R-:W-:Y:S01]  /*0bd0*/  IMAD.IADD R23, R6, 0x1, R8.reuse ;  /* 0x0000000106177824 */ /* 0x100fe200078e0208 */
[C---:B------:R-:W-:Y:S01]  /*0be0*/  LEA R25, R3.reuse, R8, 0x3 ;  /* 0x0000000803197211 */ /* 0x040fe200078e18ff */
[----:B------:R-:W-:-:S02]  /*0bf0*/  IMAD R27, R3, 0xc, R8 ;  /* 0x0000000c031b7824 */ /* 0x000fc400078e0208 */
[----:B------:R-:W-:-:S05]  /*0c00*/  VIADD R9, R9, 0x4 ;  /* 0x0000000409097836 */ /* 0x000fca0000000000 */
[----:B------:R-:W-:Y:S01]  /*0c10*/  ISETP.NE.AND P0, PT, R9, RZ, PT ;  /* 0x000000ff0900720c */ /* 0x000fe20003f05270 */
[C---:B------:R-:W-:Y:S01]  /*0c20*/  IMAD.IADD R17, R6.reuse, 0x1, R17 ;  /* 0x0000000106117824 */ /* 0x040fe200078e0211 */
[----:B------:R-:W-:Y:S01]  /*0c30*/  IADD3 R7, PT, PT, R6, R7, RZ ;  /* 0x0000000706077210 */ /* 0x000fe20007ffe0ff */
[----:B--2---:R0:W-:Y:S04]  /*0c40*/  STS [R8], R21 ;  /* 0x0000001508007388 */ /* 0x0041e80000000800 */
[----:B---3--:R1:W-:Y:S04]  /*0c50*/  STS [R23], R18 ;  /* 0x0000001217007388 */ /* 0x0083e80000000800 */
[----:B----4-:R1:W-:Y:S04]  /*0c60*/  STS [R25], R14 ;  /* 0x0000000e19007388 */ /* 0x0103e80000000800 */
[----:B-----5:R1:W-:Y:S01]  /*0c70*/  STS [R27], R12 ;  /* 0x0000000c1b007388 */ /* 0x0203e20000000800 */
[----:B0-----:R-:W-:Y:S01]  /*0c80*/  LEA R8, R3, R8, 0x4 ;  /* 0x0000000803087211 */ /* 0x001fe200078e20ff */
[----:B------:R-:W-:Y:S06]  /*0c90*/  @P0 BRA `(.L_x_20) ;  /* 0xfffffffc00a00947 */ /* 0x000fec000383ffff */
.L_x_19:
[----:B0-----:R-:W-:Y:S05]  /*0ca0*/  BSYNC.RECONVERGENT B1 ;  /* 0x0000000000017941 */ /* 0x001fea0003800200 */
.L_x_18:
[----:B------:R-:W-:Y:S05]  /*0cb0*/  WARPSYNC.ALL ;  /* 0x0000000000007948 */ /* 0x000fea0003800000 */
[----:B------:R-:W0:Y:S01]  /*0cc0*/  LDC.64 R8, c[0x0][0x390] ;  /* 0x0000e400ff087b82 */ /* 0x000e220000000a00 */
[----:B------:R-:W-:Y:S01]  /*0cd0*/  ISETP.NE.AND P0, PT, R5, RZ, PT ;  /* 0x000000ff0500720c */ /* 0x000fe20003f05270 */
[----:B------:R-:W-:-:S12]  /*0ce0*/  BSSY.RECONVERGENT B0, `(.L_x_27) ;  /* 0x0000011000007945 */ /* 0x000fd80003800200 */
[----:B------:R-:W-:Y:S05]  /*0cf0*/  @!P0 BRA `(.L_x_28) ;  /* 0x00000000003c8947 */ /* 0x000fea0003800000 */
[----:B------:R-:W4:Y:S01]  /*0d00*/  S2UR UR5, SR_CgaCtaId ;  /* 0x00000000000579c3 */ /* 0x000f220000008800 */
[----:B------:R-:W-:Y:S01]  /*0d10*/  UMOV UR4, 0x400 ;  /* 0x0000040000047882 */ /* 0x000fe20000000000 */
[----:B------:R-:W-:Y:S01]  /*0d20*/  IMAD.IADD R0, R0, 0x1, R7 ;  /* 0x0000000100007824 */ /* 0x000fe200078e0207 */
[----:B------:R-:W-:-:S05]  /*0d30*/  IADD3 R7, PT, PT, -R5, RZ, RZ ;  /* 0x000000ff05077210 */ /* 0x000fca0007ffe1ff */
[----:B--2---:R-:W2:Y:S01]  /*0d40*/  LDC.64 R10, c[0x0][0x398] ;  /* 0x0000e600ff0a7b82 */ /* 0x004ea20000000a00 */
[----:B----4-:R-:W-:-:S06]  /*0d50*/  ULEA UR4, UR5, UR4, 0x18 ;  /* 0x0000000405047291 */ /* 0x010fcc000f8ec0ff */
[----:B------:R-:W-:-:S07]  /*0d60*/  LEA R6, R0, UR4, 0x2 ;  /* 0x0000000400067c11 */ /* 0x000fce000f8e10ff */
.L_x_29:
[----:B-12---:R-:W-:-:S06]  /*0d70*/  IMAD.WIDE R4, R0, 0x4, R10 ;  /* 0x0000000400047825 */ /* 0x006fcc00078e020a */
[----:B------:R-:W2:Y:S01]  /*0d80*/  LDG.E R5, desc[UR6][R4.64] ;  /* 0x0000000604057981 */ /* 0x000ea2000c1e1900 */
[----:B------:R-:W-:Y:S01]  /*0d90*/  VIADD R7, R7, 0x1 ;  /* 0x0000000107077836 */ /* 0x000fe20000000000 */
[----:B------:R-:W-:-:S04]  /*0da0*/  IADD3 R0, PT, PT, R3, R0, RZ ;  /* 0x0000000003007210 */ /* 0x000fc80007ffe0ff */
[----:B------:R-:W-:Y:S01]  /*0db0*/  ISETP.NE.AND P0, PT, R7, RZ, PT ;  /* 0x000000ff0700720c */ /* 0x000fe20003f05270 */
[----:B--2---:R1:W-:Y:S02]  /*0dc0*/  STS [R6], R5 ;  /* 0x0000000506007388 */ /* 0x0043e40000000800 */
[----:B-1----:R-:W-:-:S10]  /*0dd0*/  IMAD R6, R3, 0x4, R6 ;  /* 0x0000000403067824 */ /* 0x002fd400078e0206 */
[----:B------:R-:W-:Y:S05]  /*0de0*/  @P0 BRA `(.L_x_29) ;  /* 0xfffffffc00e00947 */ /* 0x000fea000383ffff */
.L_x_28:
[----:B------:R-:W-:Y:S05]  /*0df0*/  BSYNC.RECONVERGENT B0 ;  /* 0x0000000000007941 */ /* 0x000fea0003800200 */
.L_x_27:
[----:B------:R-:W4:Y:S08]  /*0e00*/  S2UR UR5, SR_CgaCtaId ;  /* 0x00000000000579c3 */ /* 0x000f300000008800 */
[----:B------:R-:W-:Y:S01]  /*0e10*/  BAR.SYNC.DEFER_BLOCKING 0x0 ;  /* 0x0000000000007b1d */ /* 0x000fe20000010000 */
[----:B------:R-:W-:Y:S01]  /*0e20*/  SHF.L.U32 R3, R2, 0xa, RZ ;  /* 0x0000000a02037819 */ /* 0x000fe200000006ff */
[----:B------:R-:W-:-:S04]  /*0e30*/  IMAD.MOV.U32 R0, RZ, RZ, 0x20 ;  /* 0x00000020ff007424 */ /* 0x000fc800078e00ff */
[----:B01----:R-:W-:Y:S01]  /*0e40*/  IMAD.WIDE R4, R3, 0x4, R8 ;  /* 0x0000000403047825 */ /* 0x003fe200078e0208 */
[----:B------:R-:W-:Y:S02]  /*0e50*/  UMOV UR4, 0x400 ;  /* 0x0000040000047882 */ /* 0x000fe40000000000 */
[----:B------:R-:W-:-:S05]  /*0e60*/  IADD3 R26, P0, PT, R4, 0x20, RZ ;  /* 0x00000020041a7810 */ /* 0x000fca0007f1e0ff */
[----:B------:R-:W-:Y:S02]  /*0e70*/  IMAD.X R27, RZ, RZ, R5, P0 ;  /* 0x000000ffff1b7224 */ /* 0x000fe400000e0605 */
[----:B------:R-:W-:Y:S01]  /*0e80*/  HFMA2 R5, -RZ, RZ, 0, 0 ;  /* 0x00000000ff057431 */ /* 0x000fe200000001ff */
[----:B----4-:R-:W-:-:S12]  /*0e90*/  ULEA UR4, UR5, UR4, 0x18 ;  /* 0x0000000405047291 */ /* 0x010fd8000f8ec0ff */
.L_x_30:
[----:B------:R-:W4:Y:S04]  /*0ea0*/  LDG.E R4, desc[UR6][R26.64+-0x20] ;  /* 0xffffe0061a047981 */ /* 0x000f28000c1e1900 */
[----:B------:R-:W5:Y:S04]  /*0eb0*/  LDG.E R7, desc[UR6][R26.64+-0x1c] ;  /* 0xffffe4061a077981 */ /* 0x000f68000c1e1900 */
[----:B---3--:R-:W3:Y:S04]  /*0ec0*/  LDG.E R15, desc[UR6][R26.64+-0x18] ;  /* 0xffffe8061a0f7981 */ /* 0x008ee8000c1e1900 */
[----:B------:R-:W3:Y:S04]  /*0ed0*/  LDG.E R14, desc[UR6][R26.64+-0x14] ;  /* 0xffffec061a0e7981 */ /* 0x000ee8000c1e1900 */
        /* <DEDUP_REMOVED lines=11> */
[----:B------:R0:W3:Y:S04]  /*0f90*/  LDG.E R24, desc[UR6][R26.64+0x1c] ;  /* 0x00001c061a187981 */ /* 0x0000e8000c1e1900 */
[----:B--2---:R-:W4:Y:S01]  /*0fa0*/  LDS.128 R8, [R0+UR4+-0x20] ;  /* 0xffffe00400087984 */ /* 0x004f220008000c00 */
[----:B0-----:R-:W-:-:S05]  /*0fb0*/  IADD3 R26, P1, PT, R26, 0x40, RZ ;  /* 0x000000401a1a7810 */ /* 0x001fca0007f3e0ff */
[----:B------:R-:W-:Y:S02]  /*0fc0*/  IMAD.X R27, RZ, RZ, R27, P1 ;  /* 0x000000ffff1b7224 */ /* 0x000fe400008e061b */
[----:B----4-:R-:W-:-:S04]  /*0fd0*/  FFMA R4, R4, R8, R5 ;  /* 0x0000000804047223 */ /* 0x010fc80000000005 */
[----:B-----5:R-:W-:Y:S02]  /*0fe0*/  FFMA R8, R7, R9, R4 ;  /* 0x0000000907087223 */ /* 0x020fe40000000004 */
[----:B------:R-:W0:Y:S02]  /*0ff0*/  LDS.128 R4, [R0+UR4+-0x10] ;  /* 0xfffff00400047984 */ /* 0x000e240008000c00 */
[----:B---3--:R-:W-:-:S04]  /*1000*/  FFMA R15, R15, R10, R8 ;  /* 0x0000000a0f0f7223 */ /* 0x008fc80000000008 */
[----:B------:R-:W-:Y:S02]  /*1010*/  FFMA R14, R14, R11, R15 ;  /* 0x0000000b0e0e7223 */ /* 0x000fe4000000000f */
[----:B------:R-:W1:Y:S02]  /*1020*/  LDS.128 R8, [R0+UR4] ;  /* 0x0000000400087984 */ /* 0x000e640008000c00 */
[----:B0-----:R-:W-:-:S04]  /*1030*/  FFMA R13, R13, R4, R14 ;  /* 0x000000040d0d7223 */ /* 0x001fc8000000000e */
[----:B------:R-:W-:Y:S02]  /*1040*/  FFMA R4, R12, R5, R13 ;  /* 0x000000050c047223 */ /* 0x000fe4000000000d */
[----:B------:R0:W2:Y:S02]  /*1050*/  LDS.128 R12, [R0+UR4+0x10] ;  /* 0x00001004000c7984 */ /* 0x0000a40008000c00 */
[----:B------:R-:W-:-:S04]  /*1060*/  FFMA R17, R17, R6, R4 ;  /* 0x0000000611117223 */ /* 0x000fc80000000004 */
[----:B------:R-:W-:Y:S01]  /*1070*/  FFMA R16, R16, R7, R17 ;  /* 0x0000000710107223 */ /* 0x000fe20000000011 */
[----:B0-----:R-:W-:-:S03]  /*1080*/  IADD3 R0, PT, PT, R0, 0x40, RZ ;  /* 0x0000004000007810 */ /* 0x001fc60007ffe0ff */
[----:B-1----:R-:W-:Y:S01]  /*1090*/  FFMA R19, R19, R8, R16 ;  /* 0x0000000813137223 */ /* 0x002fe20000000010 */
[----:B------:R-:W-:-:S03]  /*10a0*/  ISETP.NE.AND P0, PT, R0, 0x1020, PT ;  /* 0x000010200000780c */ /* 0x000fc60003f05270 */
[----:B------:R-:W-:-:S04]  /*10b0*/  FFMA R18, R18, R9, R19 ;  /* 0x0000000912127223 */ /* 0x000fc80000000013 */
[----:B------:R-:W-:-:S04]  /*10c0*/  FFMA R21, R21, R10, R18 ;  /* 0x0000000a15157223 */ /* 0x000fc80000000012 */
[----:B------:R-:W-:-:S04]  /*10d0*/  FFMA R20, R20, R11, R21 ;  /* 0x0000000b14147223 */ /* 0x000fc80000000015 */
[----:B--2---:R-:W-:-:S04]  /*10e0*/  FFMA R23, R23, R12, R20 ;  /* 0x0000000c17177223 */ /* 0x004fc80000000014 */
[----:B------:R-:W-:-:S04]  /*10f0*/  FFMA R22, R22, R13, R23 ;  /* 0x0000000d16167223 */ /* 0x000fc80000000017 */
[----:B------:R-:W-:-:S04]  /*1100*/  FFMA R25, R25, R14, R22 ;  /* 0x0000000e19197223 */ /* 0x000fc80000000016 */
[----:B------:R-:W-:Y:S01]  /*1110*/  FFMA R5, R24, R15, R25 ;  /* 0x0000000f18057223 */ /* 0x000fe20000000019 */
[----:B------:R-:W-:Y:S06]  /*1120*/  @P0 BRA `(.L_x_30) ;  /* 0xfffffffc005c0947 */ /* 0x000fec000383ffff */
[----:B------:R-:W0:Y:S01]  /*1130*/  LDCU UR4, c[0x0][0x3a0] ;  /* 0x00007400ff0477ac */ /* 0x000e220008000800 */
[----:B------:R-:W-:Y:S01]  /*1140*/  MOV R0, 0x3bbb989d ;  /* 0x3bbb989d00007802 */ /* 0x000fe20000000f00 */
[----:B------:R-:W-:Y:S01]  /*1150*/  IMAD.MOV.U32 R7, RZ, RZ, 0x437c0000 ;  /* 0x437c0000ff077424 */ /* 0x000fe200078e00ff */
[----:B------:R-:W-:Y:S01]  /*1160*/  BSSY.RECONVERGENT B0, `(.L_x_31) ;  /* 0x0000016000007945 */ /* 0x000fe20003800200 */
[----:B0-----:R-:W-:-:S04]  /*1170*/  FADD R5, R5, UR4 ;  /* 0x0000000405057e21 */ /* 0x001fc80008000000 */
[----:B------:R-:W-:-:S04]  /*1180*/  FFMA.SAT R0, R5, R0, 0.5 ;  /* 0x3f00000005007423 */ /* 0x000fc80000002000 */
[----:B------:R-:W-:-:S04]  /*1190*/  FFMA.RM R0, R0, R7, 12582913 ;  /* 0x4b40000100007423 */ /* 0x000fc80000004007 */
[C---:B------:R-:W-:Y:S01]  /*11a0*/  FADD R4, R0.reuse, -12583039 ;  /* 0xcb40007f00047421 */ /* 0x040fe20000000000 */
[----:B------:R-:W-:-:S03]  /*11b0*/  SHF.L.U32 R0, R0, 0x17, RZ ;  /* 0x0000001700007819 */ /* 0x000fc600000006ff */
[----:B------:R-:W-:-:S04]  /*11c0*/  FFMA R4, R5, 1.4426950216293334961, -R4 ;  /* 0x3fb8aa3b05047823 */ /* 0x000fc80000000804 */
[----:B------:R-:W-:-:S04]  /*11d0*/  FFMA R4, R5, 1.925963033500011079e-08, R4 ;  /* 0x32a5706005047823 */ /* 0x000fc80000000004 */
[----:B------:R-:W0:Y:S02]  /*11e0*/  MUFU.EX2 R5, R4 ;  /* 0x0000000400057308 */ /* 0x000e240000000800 */
[----:B0-----:R-:W-:-:S04]  /*11f0*/  FFMA R7, R0, R5, 1 ;  /* 0x3f80000000077423 */ /* 0x001fc80000000005 */
[----:B------:R-:W-:-:S05]  /*1200*/  VIADD R0, R7, 0x1800000 ;  /* 0x0180000007007836 */ /* 0x000fca0000000000 */
[----:B------:R-:W-:-:S04]  /*1210*/  LOP3.LUT R0, R0, 0x7f800000, RZ, 0xc0, !PT ;  /* 0x7f80000000007812 */ /* 0x000fc800078ec0ff */
[----:B------:R-:W-:-:S13]  /*1220*/  ISETP.GT.U32.AND P0, PT, R0, 0x1ffffff, PT ;  /* 0x01ffffff0000780c */ /* 0x000fda0003f04070 */
[----:B------:R-:W-:Y:S05]  /*1230*/  @P0 BRA `(.L_x_32) ;  /* 0x0000000000100947 */ /* 0x000fea0003800000 */
[----:B------:R-:W-:-:S07]  /*1240*/  MOV R6, 0x1260 ;  /* 0x0000126000067802 */ /* 0x000fce0000000f00 */
[----:B------:R-:W-:Y:S05]  /*1250*/  CALL.REL.NOINC `($__internal_1_$__cuda_sm20_rcp_rn_f32_slowpath) ;  /* 0x0000001000647944 */ /* 0x000fea0003c00000 */
[----:B------:R-:W-:Y:S01]  /*1260*/  MOV R0, R5 ;  /* 0x0000000500007202 */ /* 0x000fe20000000f00 */
[----:B------:R-:W-:Y:S06]  /*1270*/  BRA `(.L_x_33) ;  /* 0x0000000000107947 */ /* 0x000fec0003800000 */
.L_x_32:
[----:B------:R-:W0:Y:S02]  /*1280*/  MUFU.RCP R0, R7 ;  /* 0x0000000700007308 */ /* 0x000e240000001000 */
[----:B0-----:R-:W-:-:S04]  /*1290*/  FFMA R4, R7, R0, -1 ;  /* 0xbf80000007047423 */ /* 0x001fc80000000000 */
[----:B------:R-:W-:-:S04]  /*12a0*/  FADD.FTZ R5, -R4, -RZ ;  /* 0x800000ff04057221 */ /* 0x000fc80000010100 */
[----:B------:R-:W-:-:S07]  /*12b0*/  FFMA R0, R0, R5, R0 ;  /* 0x0000000500007223 */ /* 0x000fce0000000000 */
.L_x_33:
[----:B------:R-:W-:Y:S05]  /*12c0*/  BSYNC.RECONVERGENT B0 ;  /* 0x0000000000007941 */ /* 0x000fea0003800200 */
.L_x_31:
[----:B------:R-:W0:Y:S01]  /*12d0*/  LDC.64 R6, c[0x0][0x3a8] ;  /* 0x0000ea00ff067b82 */ /* 0x000e220000000a00 */
[----:B------:R-:W1:Y:S01]  /*12e0*/  LDCU.64 UR4, c[0x0][0x390] ;  /* 0x00007200ff0477ac */ /* 0x000e620008000a00 */
[----:B------:R-:W2:Y:S06]  /*12f0*/  LDCU.64 UR8, c[0x0][0x380] ;  /* 0x00007000ff0877ac */ /* 0x000eac0008000a00 */
[----:B------:R-:W3:Y:S01]  /*1300*/  LDC.64 R4, c[0x0][0x388] ;  /* 0x0000e200ff047b82 */ /* 0x000ee20000000a00 */
[----:B0-----:R-:W-:-:S06]  /*1310*/  IMAD.WIDE R6, R2, 0x4, R6 ;  /* 0x0000000402067825 */ /* 0x001fcc00078e0206 */
[----:B------:R-:W4:Y:S01]  /*1320*/  LDG.E R7, desc[UR6][R6.64] ;  /* 0x0000000606077981 */ /* 0x000f22000c1e1900 */
[----:B------:R-:W-:Y:S02]  /*1330*/  HFMA2 R9, -RZ, RZ, 0, 0 ;  /* 0x00000000ff097431 */ /* 0x000fe400000001ff */
[----:B---3--:R-:W-:-:S04]  /*1340*/  IMAD.WIDE R4, R2, 0x4, R4 ;  /* 0x0000000402047825 */ /* 0x008fc800078e0204 */
[----:B------:R-:W-:-:S04]  /*1350*/  IMAD.MOV.U32 R8, RZ, RZ, 0x10 ;  /* 0x00000010ff087424 */ /* 0x000fc800078e00ff */
[----:B------:R-:W-:-:S03]  /*1360*/  IMAD.WIDE R2, R3, 0x4, R8 ;  /* 0x0000000403027825 */ /* 0x000fc600078e0208 */
[----:B--2---:R-:W-:-:S04]  /*1370*/  IADD3 R8, P1, PT, R2, UR8, RZ ;  /* 0x0000000802087c10 */ /* 0x004fc8000ff3e0ff */
[----:B------:R-:W-:Y:S01]  /*1380*/  IADD3.X R9, PT, PT, R3, UR9, RZ, P1, !PT ;  /* 0x0000000903097c10 */ /* 0x000fe20008ffe4ff */
[----:B----4-:R-:W-:-:S04]  /*1390*/  FADD R0, R7, R0 ;  /* 0x0000000007007221 */ /* 0x010fc80000000000 */
[----:B------:R-:W-:Y:S01]  /*13a0*/  FADD R11, R0, -1 ;  /* 0xbf800000000b7421 */ /* 0x000fe20000000000 */
[----:B-1----:R-:W-:Y:S01]  /*13b0*/  IADD3 R0, P0, PT, R2, UR4, RZ ;  /* 0x0000000402007c10 */ /* 0x002fe2000ff1e0ff */
[----:B------:R-:W-:-:S03]  /*13c0*/  UMOV UR4, URZ ;  /* 0x000000ff00047c82 */ /* 0x000fc60008000000 */
[----:B------:R0:W-:Y:S01]  /*13d0*/  STG.E desc[UR6][R4.64], R11 ;  /* 0x0000000b04007986 */ /* 0x0001e2000c101906 */
[----:B------:R-:W-:-:S08]  /*13e0*/  IADD3.X R7, PT, PT, R3, UR5, RZ, P0, !PT ;  /* 0x0000000503077c10 */ /* 0x000fd000087fe4ff */
.L_x_34:
[----:B------:R-:W-:Y:S01]  /*13f0*/  IMAD.MOV.U32 R6, RZ, RZ, R0 ;  /* 0x000000ffff067224 */ /* 0x000fe200078e0000 */
[----:B-1----:R-:W2:Y:S04]  /*1400*/  LDG.E R3, desc[UR6][R4.64] ;  /* 0x0000000604037981 */ /* 0x002ea8000c1e1900 */
[----:B------:R-:W2:Y:S01]  /*1410*/  LDG.E R0, desc[UR6][R6.64+-0x10] ;  /* 0xfffff00606007981 */ /* 0x000ea2000c1e1900 */
[----:B------:R-:W-:Y:S01]  /*1420*/  UMOV UR8, 0xeb1c432d ;  /* 0xeb1c432d00087882 */ /* 0x000fe20000000000 */
[----:B------:R-:W-:Y:S01]  /*1430*/  UMOV UR9, 0x3f1a36e2 ;  /* 0x3f1a36e200097882 */ /* 0x000fe20000000000 */
[----:B--2---:R-:W-:-:S04]  /*1440*/  FMUL R0, R0, R3 ;  /* 0x0000000300007220 */ /* 0x004fc80000400000 */
[----:B------:R-:W1:Y:S02]  /*1450*/  F2F.F64.F32 R2, R0 ;  /* 0x0000000000027310 */ /* 0x000e640000201800 */
[----:B-1----:R-:W-:-:S06]  /*1460*/  DMUL R2, R2, UR8 ;  /* 0x0000000802027c28 */ /* 0x002fcc0008000000 */
[----:B0-----:R0:W1:Y:S02]  /*1470*/  F2F.F32.F64 R11, R2 ;  /* 0x00000002000b7310 */ /* 0x0010640000301000 */
[----:B0-----:R-:W-:Y:S01]  /*1480*/  MOV R2, R8 ;  /* 0x0000000800027202 */ /* 0x001fe20000000f00 */
[----:B------:R-:W-:-:S05]  /*1490*/  IMAD.MOV.U32 R3, RZ, RZ, R9 ;  /* 0x000000ffff037224 */ /* 0x000fca00078e0009 */
[----:B-1----:R0:W-:Y:S04]  /*14a0*/  STG.E desc[UR6][R2.64+-0x10], R11 ;  /* 0xfffff00b02007986 */ /* 0x0021e8000c101906 */
[----:B------:R-:W2:Y:S04]  /*14b0*/  LDG.E R8, desc[UR6][R6.64+-0xc] ;  /* 0xfffff40606087981 */ /* 0x000ea8000c1e1900 */
[----:B------:R-:W2:Y:S02]  /*14c0*/  LDG.E R9, desc[UR6][R4.64] ;  /* 0x0000000604097981 */ /* 0x000ea4000c1e1900 */
[----:B--2---:R-:W-:-:S04]  /*14d0*/  FMUL R12, R8, R9 ;  /* 0x00000009080c7220 */ /* 0x004fc80000400000 */
[----:B------:R-:W1:Y:S02]  /*14e0*/  F2F.F64.F32 R8, R12 ;  /* 0x0000000c00087310 */ /* 0x000e640000201800 */
[----:B-1----:R-:W-:-:S10]  /*14f0*/  DMUL R8, R8, UR8 ;  /* 0x0000000808087c28 */ /* 0x002fd40008000000 */
[----:B------:R-:W1:Y:S02]  /*1500*/  F2F.F32.F64 R9, R8 ;  /* 0x0000000800097310 */ /* 0x000e640000301000 */
[----:B-1----:R1:W-:Y:S04]  /*1510*/  STG.E desc[UR6][R2.64+-0xc], R9 ;  /* 0xfffff40902007986 */ /* 0x0023e8000c101906 */
[----:B------:R-:W2:Y:S04]  /*1520*/  LDG.E R0, desc[UR6][R6.64+-0x8] ;  /* 0xfffff80606007981 */ /* 0x000ea8000c1e1900 */
[----:B------:R-:W2:Y:S02]  /*1530*/  LDG.E R13, desc[UR6][R4.64] ;  /* 0x00000006040d7981 */ /* 0x000ea4000c1e1900 */
[----:B--2---:R-:W-:-:S04]  /*1540*/  FMUL R0, R0, R13 ;  /* 0x0000000d00007220 */ /* 0x004fc80000400000 */
[----:B0-----:R-:W0:Y:S02]  /*1550*/  F2F.F64.F32 R10, R0 ;  /* 0x00000000000a7310 */ /* 0x001e240000201800 */
[----:B0-----:R-:W-:-:S10]  /*1560*/  DMUL R10, R10, UR8 ;  /* 0x000000080a0a7c28 */ /* 0x001fd40008000000 */
[----:B------:R-:W0:Y:S02]  /*1570*/  F2F.F32.F64 R11, R10 ;  /* 0x0000000a000b7310 */ /* 0x000e240000301000 */
[----:B0-----:R0:W-:Y:S04]  /*1580*/  STG.E desc[UR6][R2.64+-0x8], R11 ;  /* 0xfffff80b02007986 */ /* 0x0011e8000c101906 */
[----:B------:R-:W2:Y:S04]  /*1590*/  LDG.E R12, desc[UR6][R6.64+-0x4] ;  /* 0xfffffc06060c7981 */ /* 0x000ea8000c1e1900 */
[----:B------:R-:W2:Y:S02]  /*15a0*/  LDG.E R13, desc[UR6][R4.64] ;  /* 0x00000006040d7981 */ /* 0x000ea4000c1e1900 */
[----:B--2---:R-:W-:-:S04]  /*15b0*/  FMUL R12, R12, R13 ;  /* 0x0000000d0c0c7220 */ /* 0x004fc80000400000 */
[----:B-1----:R-:W1:Y:S02]  /*15c0*/  F2F.F64.F32 R8, R12 ;  /* 0x0000000c00087310 */ /* 0x002e640000201800 */
        /* <DEDUP_REMOVED lines=146> */
[----:B------:R-:W2:Y:S02]  /*1ef0*/  F2F.F64.F32 R8, R0 ;  /* 0x0000000000087310 */ /* 0x000ea40000201800 */
[----:B--2---:R-:W-:-:S10]  /*1f00*/  DMUL R8, R8, UR8 ;  /* 0x0000000808087c28 */ /* 0x004fd40008000000 */
[----:B------:R-:W2:Y:S02]  /*1f10*/  F2F.F32.F64 R9, R8 ;  /* 0x0000000800097310 */ /* 0x000ea40000301000 */
[----:B--2---:R2:W-:Y:S04]  /*1f20*/  STG.E desc[UR6][R2.64+0x50], R9 ;  /* 0x0000500902007986 */ /* 0x0045e8000c101906 */
[----:B------:R-:W3:Y:S04]  /*1f30*/  LDG.E R10, desc[UR6][R6.64+0x54] ;  /* 0x00005406060a7981 */ /* 0x000ee8000c1e1900 */
[----:B0-----:R-:W3:Y:S02]  /*1f40*/  LDG.E R11, desc[UR6][R4.64] ;  /* 0x00000006040b7981 */ /* 0x001ee4000c1e1900 */
[----:B---3--:R-:W-:-:S04]  /*1f50*/  FMUL R12, R10, R11 ;  /* 0x0000000b0a0c7220 */ /* 0x008fc80000400000 */
[----:B------:R-:W0:Y:S02]  /*1f60*/  F2F.F64.F32 R10, R12 ;  /* 0x0000000c000a7310 */ /* 0x000e240000201800 */
[----:B0-----:R-:W-:-:S10]  /*1f70*/  DMUL R10, R10, UR8 ;  /* 0x000000080a0a7c28 */ /* 0x001fd40008000000 */
[----:B------:R-:W0:Y:S02]  /*1f80*/  F2F.F32.F64 R11, R10 ;  /* 0x0000000a000b7310 */ /* 0x000e240000301000 */
[----:B0-----:R0:W-:Y:S04]  /*1f90*/  STG.E desc[UR6][R2.64+0x54], R11 ;  /* 0x0000540b02007986 */ /* 0x0011e8000c101906 */
[----:B------:R-:W3:Y:S04]  /*1fa0*/  LDG.E R0, desc[UR6][R6.64+0x58] ;  /* 0x0000580606007981 */ /* 0x000ee8000c1e1900 */
[----:B-1----:R-:W3:Y:S02]  /*1fb0*/  LDG.E R13, desc[UR6][R4.64] ;  /* 0x00000006040d7981 */ /* 0x002ee4000c1e1900 */
[----:B---3--:R-:W-:-:S04]  /*1fc0*/  FMUL R0, R0, R13 ;  /* 0x0000000d00007220 */ /* 0x008fc80000400000 */
[----:B--2---:R-:W1:Y:S02]  /*1fd0*/  F2F.F64.F32 R8, R0 ;  /* 0x0000000000087310 */ /* 0x004e640000201800 */
        /* <DEDUP_REMOVED lines=23> */
[----:B0-----:R-:W-:Y:S04]  /*2150*/  STG.E desc[UR6][R2.64+0x64], R11 ;  /* 0x0000640b02007986 */ /* 0x001fe8000c101906 */
[----:B------:R-:W2:Y:S04]  /*2160*/  LDG.E R0, desc[UR6][R6.64+0x68] ;  /* 0x0000680606007981 */ /* 0x000ea8000c1e1900 */
[----:B------:R-:W2:Y:S02]  /*2170*/  LDG.E R13, desc[UR6][R4.64] ;  /* 0x00000006040d7981 */ /* 0x000ea4000c1e1900 */
[----:B--2---:R-:W-:-:S04]  /*2180*/  FMUL R0, R0, R13 ;  /* 0x0000000d00007220 */ /* 0x004fc80000400000 */
[----:B-1----:R-:W0:Y:S02]  /*2190*/  F2F.F64.F32 R8, R0 ;  /* 0x0000000000087310 */ /* 0x002e240000201800 */
[----:B0-----:R-:W-:-:S10]  /*21a0*/  DMUL R8, R8, UR8 ;  /* 0x0000000808087c28 */ /* 0x001fd40008000000 */
[----:B------:R-:W0:Y:S02]  /*21b0*/  F2F.F32.F64 R9, R8 ;  /* 0x0000000800097310 */ /* 0x000e240000301000 */
[----:B0-----:R0:W-:Y:S04]  /*21c0*/  STG.E desc[UR6][R2.64+0x68], R9 ;  /* 0x0000680902007986 */ /* 0x0011e8000c101906 */
[----:B------:R1:W2:Y:S04]  /*21d0*/  LDG.E R12, desc[UR6][R6.64+0x6c] ;  /* 0x00006c06060c7981 */ /* 0x0002a8000c1e1900 */
[----:B------:R-:W2:Y:S01]  /*21e0*/  LDG.E R13, desc[UR6][R4.64] ;  /* 0x00000006040d7981 */ /* 0x000ea2000c1e1900 */
[----:B------:R-:W-:Y:S01]  /*21f0*/  UIADD3 UR4, UPT, UPT, UR4, 0x20, URZ ;  /* 0x0000002004047890 */ /* 0x000fe2000fffe0ff */
[----:B------:R-:W-:-:S02]  /*2200*/  IADD3 R8, P1, PT, R2, 0x80, RZ ;  /* 0x0000008002087810 */ /* 0x000fc40007f3e0ff */
[----:B------:R-:W-:Y:S01]  /*2210*/  IADD3 R0, P0, PT, R6, 0x80, RZ ;  /* 0x0000008006007810 */ /* 0x000fe20007f1e0ff */
[----:B------:R-:W-:Y:S02]  /*2220*/  UISETP.NE.AND UP0, UPT, UR4, 0x400, UPT ;  /* 0x000004000400788c */ /* 0x000fe4000bf05270 */
[----:B0-----:R-:W-:Y:S01]  /*2230*/  IMAD.X R9, RZ, RZ, R3, P1 ;  /* 0x000000ffff097224 */ /* 0x001fe200008e0603 */
[----:B-1----:R-:W-:Y:S01]  /*2240*/  IADD3.X R7, PT, PT, RZ, R7, RZ, P0, !PT ;  /* 0x00000007ff077210 */ /* 0x002fe200007fe4ff */
[----:B--2---:R-:W-:-:S04]  /*2250*/  FMUL R12, R12, R13 ;  /* 0x0000000d0c0c7220 */ /* 0x004fc80000400000 */
[----:B------:R-:W0:Y:S02]  /*2260*/  F2F.F64.F32 R10, R12 ;  /* 0x0000000c000a7310 */ /* 0x000e240000201800 */
[----:B0-----:R-:W-:-:S10]  /*2270*/  DMUL R10, R10, UR8 ;  /* 0x000000080a0a7c28 */ /* 0x001fd40008000000 */
[----:B------:R-:W0:Y:S02]  /*2280*/  F2F.F32.F64 R11, R10 ;  /* 0x0000000a000b7310 */ /* 0x000e240000301000 */
[----:B0-----:R1:W-:Y:S01]  /*2290*/  STG.E desc[UR6][R2.64+0x6c], R11 ;  /* 0x00006c0b02007986 */ /* 0x0013e2000c101906 */
[----:B------:R-:W-:Y:S05]  /*22a0*/  BRA.U UP0, `(.L_x_34) ;  /* 0xfffffff100507547 */ /* 0x000fea000b83ffff */
[----:B------:R-:W-:Y:S05]  /*22b0*/  EXIT ;  /* 0x000000000000794d */ /* 0x000fea0003800000 */
        .weak           $__internal_0_$__cuda_sm20_div_u16
        .type           $__internal_0_$__cuda_sm20_div_u16,@function
        .size           $__internal_0_$__cuda_sm20_div_u16,($__internal_1_$__cuda_sm20_rcp_rn_f32_slowpath - $__internal_0_$__cuda_sm20_div_u16)
$__internal_0_$__cuda_sm20_div_u16:
[----:B------:R-:W0:Y:S01]  /*22c0*/  I2F.U16 R6, R5 ;  /* 0x0000000500067306 */ /* 0x000e220000101000 */
[----:B------:R-:W-:Y:S02]  /*22d0*/  MOV R7, 0x4b800000 ;  /* 0x4b80000000077802 */ /* 0x000fe40000000f00 */
[----:B------:R-:W-:Y:S02]  /*22e0*/  I2FP.F32.U32.RZ R4, R4 ;  /* 0x0000000400047245 */ /* 0x000fe4000020d000 */
[C---:B0-----:R-:W-:Y:S02]  /*22f0*/  FSETP.GEU.AND P1, PT, |R6|.reuse, 1.175494350822287508e-38, PT ;  /* 0x008000000600780b */ /* 0x041fe40003f2e200 */
[----:B------:R-:W-:Y:S02]  /*2300*/  FSETP.GT.AND P0, PT, |R6|, 8.50705917302346158658e+37, PT ;  /* 0x7e8000000600780b */ /* 0x000fe40003f04200 */
[----:B------:R-:W-:-:S04]  /*2310*/  FSEL R7, R7, 1, !P1 ;  /* 0x3f80000007077808 */ /* 0x000fc80004800000 */
[----:B------:R-:W-:Y:S02]  /*2320*/  FSEL R7, R7, 0.25, !P0 ;  /* 0x3e80000007077808 */ /* 0x000fe40004000000 */
[----:B------:R-:W-:Y:S01]  /*2330*/  ISETP.NE.U32.AND P0, PT, R5, RZ, PT ;  /* 0x000000ff0500720c */ /* 0x000fe20003f05070 */
[----:B------:R-:W-:Y:S02]  /*2340*/  IMAD.MOV.U32 R5, RZ, RZ, 0x0 ;  /* 0x00000000ff057424 */ /* 0x000fe400078e00ff */
[----:B------:R-:W-:-:S06]  /*2350*/  FMUL R6, R6, R7 ;  /* 0x0000000706067220 */ /* 0x000fcc0000400000 */
[----:B------:R-:W0:Y:S02]  /*2360*/  MUFU.RCP R6, R6 ;  /* 0x0000000600067308 */ /* 0x000e240000001000 */
[----:B0-----:R-:W-:-:S04]  /*2370*/  FMUL R7, R7, R6 ;  /* 0x0000000607077220 */ /* 0x001fc80000400000 */
[----:B------:R-:W-:-:S04]  /*2380*/  VIADD R7, R7, 0x2 ;  /* 0x0000000207077836 */ /* 0x000fc80000000000 */
[----:B------:R-:W-:Y:S01]  /*2390*/  FMUL.RZ R7, R4, R7 ;  /* 0x0000000704077220 */ /* 0x000fe2000040c000 */
[----:B------:R-:W-:-:S05]  /*23a0*/  MOV R4, R9 ;  /* 0x0000000900047202 */ /* 0x000fca0000000f00 */
[----:B------:R-:W0:Y:S02]  /*23b0*/  F2I.U32.TRUNC.NTZ R7, R7 ;  /* 0x0000000700077305 */ /* 0x000e24000020f000 */
[----:B0-----:R-:W-:Y:S02]  /*23c0*/  LOP3.LUT R8, R7, 0xffff, RZ, 0xc0, !PT ;  /* 0x0000ffff07087812 */ /* 0x001fe400078ec0ff */
[----:B------:R-:W-:Y:S01]  /*23d0*/  @!P0 MOV R8, 0xffffffff ;  /* 0xffffffff00088802 */ /* 0x000fe20000000f00 */
[----:B------:R-:W-:Y:S06]  /*23e0*/  RET.REL.NODEC R4 `(_Z20calculate_differencePfS_S_S_fS_) ;  /* 0xffffffdc04047950 */ /* 0x000fec0003c3ffff */
        .weak           $__internal_1_$__cuda_sm20_rcp_rn_f32_slowpath
        .type           $__internal_1_$__cuda_sm20_rcp_rn_f32_slowpath,@function
        .size           $__internal_1_$__cuda_sm20_rcp_rn_f32_slowpath,(.L_x_41 - $__internal_1_$__cuda_sm20_rcp_rn_f32_slowpath)
$__internal_1_$__cuda_sm20_rcp_rn_f32_slowpath:
[----:B------:R-:W-:Y:S01]  /*23f0*/  SHF.L.U32 R0, R7, 0x1, RZ ;  /* 0x0000000107007819 */ /* 0x000fe200000006ff */
[----:B------:R-:W-:Y:S03]  /*2400*/  BSSY.RECONVERGENT B1, `(.L_x_35) ;  /* 0x0000031000017945 */ /* 0x000fe60003800200 */
[----:B------:R-:W-:Y:S02]  /*2410*/  SHF.R.U32.HI R9, RZ, 0x18, R0 ;  /* 0x00000018ff097819 */ /* 0x000fe40000011600 */
[----:B------:R-:W-:Y:S02]  /*2420*/  MOV R0, R7 ;  /* 0x0000000700007202 */ /* 0x000fe40000000f00 */
[----:B------:R-:W-:-:S13]  /*2430*/  ISETP.NE.U32.AND P0, PT, R9, RZ, PT ;  /* 0x000000ff0900720c */ /* 0x000fda0003f05070 */
[----:B------:R-:W-:Y:S05]  /*2440*/  @P0 BRA `(.L_x_36) ;  /* 0x0000000000280947 */ /* 0x000fea0003800000 */
[----:B------:R-:W-:-:S05]  /*2450*/  IMAD.SHL.U32 R4, R0, 0x2, RZ ;  /* 0x0000000200047824 */ /* 0x000fca00078e00ff */
[----:B------:R-:W-:-:S13]  /*2460*/  ISETP.NE.AND P0, PT, R4, RZ, PT ;  /* 0x000000ff0400720c */ /* 0x000fda0003f05270 */
[----:B------:R-:W-:Y:S01]  /*2470*/  @P0 FFMA R7, R0, 1.84467440737095516160e+19, RZ ;  /* 0x5f80000000070823 */ /* 0x000fe200000000ff */
[----:B------:R-:W-:Y:S08]  /*2480*/  @!P0 MUFU.RCP R5, R0 ;  /* 0x0000000000058308 */ /* 0x000ff00000001000 */
[----:B------:R-:W0:Y:S02]  /*2490*/  @P0 MUFU.RCP R4, R7 ;  /* 0x0000000700040308 */ /* 0x000e240000001000 */
[----:B0-----:R-:W-:-:S04]  /*24a0*/  @P0 FFMA R8, R7, R4, -1 ;  /* 0xbf80000007080423 */ /* 0x001fc80000000004 */
[----:B------:R-:W-:-:S04]  /*24b0*/  @P0 FADD.FTZ R9, -R8, -RZ ;  /* 0x800000ff08090221 */ /* 0x000fc80000010100 */
[----:B------:R-:W-:-:S04]  /*24c0*/  @P0 FFMA R4, R4, R9, R4 ;  /* 0x0000000904040223 */ /* 0x000fc80000000004 */
[----:B------:R-:W-:Y:S01]  /*24d0*/  @P0 FFMA R5, R4, 1.84467440737095516160e+19, RZ ;  /* 0x5f80000004050823 */ /* 0x000fe200000000ff */
[----:B------:R-:W-:Y:S06]  /*24e0*/  BRA `(.L_x_37) ;  /* 0x0000000000887947 */ /* 0x000fec0003800000 */
.L_x_36:
[----:B------:R-:W-:-:S04]  /*24f0*/  IADD3 R11, PT, PT, R9, -0xfd, RZ ;  /* 0xffffff03090b7810 */ /* 0x000fc80007ffe0ff */
[----:B------:R-:W-:-:S13]  /*2500*/  ISETP.GT.U32.AND P0, PT, R11, 0x1, PT ;  /* 0x000000010b00780c */ /* 0x000fda0003f04070 */
[----:B------:R-:W-:Y:S05]  /*2510*/  @P0 BRA `(.L_x_38) ;  /* 0x0000000000780947 */ /* 0x000fea0003800000 */
[----:B------:R-:W-:Y:S01]  /*2520*/  LOP3.LUT R4, R0, 0x7fffff, RZ, 0xc0, !PT ;  /* 0x007fffff00047812 */ /* 0x000fe200078ec0ff */
[----:B------:R-:W-:-:S03]  /*2530*/  HFMA2 R10, -RZ, RZ, 0, 1.78813934326171875e-07 ;  /* 0x00000003ff0a7431 */ /* 0x000fc600000001ff */
[----:B------:R-:W-:-:S04]  /*2540*/  LOP3.LUT R4, R4, 0x3f800000, RZ, 0xfc, !PT ;  /* 0x3f80000004047812 */ /* 0x000fc800078efcff */
[----:B------:R-:W0:Y:S01]  /*2550*/  MUFU.RCP R5, R4 ;  /* 0x0000000400057308 */ /* 0x000e220000001000 */
[----:B------:R-:W-:Y:S01]  /*2560*/  SHF.L.U32 R10, R10, R11, RZ ;  /* 0x0000000b0a0a7219 */ /* 0x000fe200000006ff */
[----:B0-----:R-:W-:-:S04]  /*2570*/  FFMA R7, R4, R5, -1 ;  /* 0xbf80000004077423 */ /* 0x001fc80000000005 */
[----:B------:R-:W-:-:S04]  /*2580*/  FADD.FTZ R8, -R7, -RZ ;  /* 0x800000ff07087221 */ /* 0x000fc80000010100 */
[CCC-:B------:R-:W-:Y:S01]  /*2590*/  FFMA.RM R7, R5.reuse, R8.reuse, R5.reuse ;  /* 0x0000000805077223 */ /* 0x1c0fe20000004005 */
[----:B------:R-:W-:-:S04]  /*25a0*/  FFMA.RP R8, R5, R8, R5 ;  /* 0x0000000805087223 */ /* 0x000fc80000008005 */
[C---:B------:R-:W-:Y:S02]  /*25b0*/  LOP3.LUT R5, R7.reuse, 0x7fffff, RZ, 0xc0, !PT ;  /* 0x007fffff07057812 */ /* 0x040fe400078ec0ff */
[----:B------:R-:W-:Y:S02]  /*25c0*/  FSETP.NEU.FTZ.AND P0, PT, R7, R8, PT ;  /* 0x000000080700720b */ /* 0x000fe40003f1d000 */
[----:B------:R-:W-:Y:S02]  /*25d0*/  LOP3.LUT R5, R5, 0x800000, RZ, 0xfc, !PT ;  /* 0x0080000005057812 */ /* 0x000fe400078efcff */
[----:B------:R-:W-:Y:S02]  /*25e0*/  SEL R7, RZ, 0xffffffff, !P0 ;  /* 0xffffffffff077807 */ /* 0x000fe40004000000 */
[----:B------:R-:W-:-:S03]  /*25f0*/  LOP3.LUT R10, R10, R5, RZ, 0xc0, !PT ;  /* 0x000000050a0a7212 */ /* 0x000fc600078ec0ff */
[----:B------:R-:W-:Y:S01]  /*2600*/  IMAD.MOV R4, RZ, RZ, -R7 ;  /* 0x000000ffff047224 */ /* 0x000fe200078e0a07 */
[----:B------:R-:W-:-:S04]  /*2610*/  SHF.R.U32.HI R10, RZ, R11, R10 ;  /* 0x0000000bff0a7219 */ /* 0x000fc8000001160a */
[----:B------:R-:W-:Y:S02]  /*2620*/  LOP3.LUT P1, RZ, R4, R11, R5, 0xf8, !PT ;  /* 0x0000000b04ff7212 */ /* 0x000fe4000782f805 */
[C---:B------:R-:W-:Y:S02]  /*2630*/  LOP3.LUT P0, RZ, R10.reuse, 0x1, RZ, 0xc0, !PT ;  /* 0x000000010aff7812 */ /* 0x040fe4000780c0ff */
[----:B------:R-:W-:-:S04]  /*2640*/  LOP3.LUT P2, RZ, R10, 0x2, RZ, 0xc0, !PT ;  /* 0x000000020aff7812 */ /* 0x000fc8000784c0ff */
[----:B------:R-:W-:Y:S02]  /*2650*/  PLOP3.LUT P0, PT, P0, P1, P2, 0xe0, 0x0 ;  /* 0x000000000000781c */ /* 0x000fe40000703c20 */
[----:B------:R-:W-:Y:S02]  /*2660*/  LOP3.LUT P1, RZ, R0, 0x7fffff, RZ, 0xc0, !PT ;  /* 0x007fffff00ff7812 */ /* 0x000fe4000782c0ff */
[----:B------:R-:W-:-:S04]  /*2670*/  SEL R4, RZ, 0x1, !P0 ;  /* 0x00000001ff047807 */ /* 0x000fc80004000000 */
[----:B------:R-:W-:-:S04]  /*2680*/  IADD3 R4, PT, PT, -R4, RZ, RZ ;  /* 0x000000ff04047210 */ /* 0x000fc80007ffe1ff */
[----:B------:R-:W-:Y:S02]  /*2690*/  ISETP.GE.AND P0, PT, R4, RZ, PT ;  /* 0x000000ff0400720c */ /* 0x000fe40003f06270 */
[----:B------:R-:W-:-:S04]  /*26a0*/  IADD3 R4, PT, PT, R9, -0xfc, RZ ;  /* 0xffffff0409047810 */ /* 0x000fc80007ffe0ff */
[----:B------:R-:W-:-:S07]  /*26b0*/  SHF.R.U32.HI R5, RZ, R4, R5 ;  /* 0x00000004ff057219 */ /* 0x000fce0000011605 */
[----:B------:R-:W-:-:S05]  /*26c0*/  @!P0 VIADD R5, R5, 0x1 ;  /* 0x0000000105058836 */ /* 0x000fca0000000000 */
[----:B------:R-:W-:-:S04]  /*26d0*/  @!P1 SHF.L.U32 R5, R5, 0x1, RZ ;  /* 0x0000000105059819 */ /* 0x000fc800000006ff */
[----:B------:R-:W-:Y:S01]  /*26e0*/  LOP3.LUT R5, R5, 0x80000000, R0, 0xf8, !PT ;  /* 0x8000000005057812 */ /* 0x000fe200078ef800 */
[----:B------:R-:W-:Y:S06]  /*26f0*/  BRA `(.L_x_37) ;  /* 0x0000000000047947 */ /* 0x000fec0003800000 */
.L_x_38:
[----:B------:R0:W1:Y:S02]  /*2700*/  MUFU.RCP R5, R0 ;  /* 0x0000000000057308 */ /* 0x0000640000001000 */
.L_x_37:
[----:B------:R-:W-:Y:S05]  /*2710*/  BSYNC.RECONVERGENT B1 ;  /* 0x0000000000017941 */ /* 0x000fea0003800200 */
.L_x_35:
[----:B------:R-:W-:-:S04]  /*2720*/  MOV R7, 0x0 ;  /* 0x0000000000077802 */ /* 0x000fc80000000f00 */
[----:B01----:R-:W-:Y:S05]  /*2730*/  RET.REL.NODEC R6 `(_Z20calculate_differencePfS_S_S_fS_) ;  /* 0xffffffd806307950 */ /* 0x003fea0003c3ffff */
.L_x_39:
        /* <DEDUP_REMOVED lines=12> */
.L_x_41:


//--------------------- .nv.shared.reserved.0     --------------------------
	.section	.nv.shared.reserved.0,"aw",@nobits
	.weak		__nv_reservedSMEM_offset_0_alias
	.size		__nv_reservedSMEM_offset_0_alias, 0, 64
	.other		__nv_reservedSMEM_offset_0_alias,@"STO_CUDA_RESERVED_SHARED STV_DEFAULT"
__nv_reservedSMEM_offset_0_alias:
	.zero		0
	.zero		64


//--------------------- .nv.global                --------------------------
	.section	.nv.global,"aw",@nobits
.nv.global:
	.type		_ZN34_INTERNAL_3dde0b5d_4_k_cu_e452a0da6thrust24THRUST_300001_SM_1000_NS3seqE,@object
	.size		_ZN34_INTERNAL_3dde0b5d_4_k_cu_e452a0da6thrust24THRUST_300001_SM_1000_NS3seqE,(_ZN34_INTERNAL_3dde0b5d_4_k_cu_e452a0da4cuda3std3__48in_placeE - _ZN34_INTERNAL_3dde0b5d_4_k_cu_e452a0da6thrust24THRUST_300001_SM_1000_NS3seqE)
_ZN34_INTERNAL_3dde0b5d_4_k_cu_e452a0da6thrust24THRUST_300001_SM_1000_NS3seqE:
	.zero		1
	.type		_ZN34_INTERNAL_3dde0b5d_4_k_cu_e452a0da4cuda3std3__48in_placeE,@object
	.size		_ZN34_INTERNAL_3dde0b5d_4_k_cu_e452a0da4cuda3std3__48in_placeE,(_ZN34_INTERNAL_3dde0b5d_4_k_cu_e452a0da4cuda3std6ranges3__45__cpo4sizeE - _ZN34_INTERNAL_3dde0b5d_4_k_cu_e452a0da4cuda3std3__48in_placeE)
_ZN34_INTERNAL_3dde0b5d_4_k_cu_e452a0da4cuda3std3__48in_placeE:
	.zero		1
	.type		_ZN34_INTERNAL_3dde0b5d_4_k_cu_e452a0da4cuda3std6ranges3__45__cpo4sizeE,@object
	.size		_ZN34_INTERNAL_3dde0b5d_4_k_cu_e452a0da4cuda3std6ranges3__45__cpo4sizeE,(_ZN34_INTERNAL_3dde0b5d_4_k_cu_e452a0da6thrust24THRUST_300001_SM_1000_NS12placeholders2_3E - _ZN34_INTERNAL_3dde0b5d_4_k_cu_e452a0da4cuda3std6ranges3__45__cpo4sizeE)
_ZN34_INTERNAL_3dde0b5d_4_k_cu_e452a0da4cuda3std6ranges3__45__cpo4sizeE:
	.zero		1
	.type		_ZN34_INTERNAL_3dde0b5d_4_k_cu_e452a0da6thrust24THRUST_300001_SM_1000_NS12placeholders2_3E,@object
	.size		_ZN34_INTERNAL_3dde0b5d_4_k_cu_e452a0da6thrust24THRUST_300001_SM_1000_NS12placeholders2_3E,(_ZN34_INTERNAL_3dde0b5d_4_k_cu_e452a0da4cuda3std3__45__cpo6cbeginE - _ZN34_INTERNAL_3dde0b5d_4_k_cu_e452a0da6thrust24THRUST_300001_SM_1000_NS12placeholders2_3E)
_ZN34_INTERNAL_3dde0b5d_4_k_cu_e452a0da6thrust24THRUST_300001_SM_1000_NS12placeholders2_3E:
	.zero		1
	.type		_ZN34_INTERNAL_3dde0b5d_4_k_cu_e452a0da4cuda3std3__45__cpo6cbeginE,@object
	.size		_ZN34_INTERNAL_3dde0b5d_4_k_cu_e452a0da4cuda3std3__45__cpo6cbeginE,(_ZN34_INTERNAL_3dde0b5d_4_k_cu_e452a0da4cuda3std6ranges3__45__cpo6cbeginE - _ZN34_INTERNAL_3dde0b5d_4_k_cu_e452a0da4cuda3std3__45__cpo6cbeginE)
_ZN34_INTERNAL_3dde0b5d_4_k_cu_e452a0da4cuda3std3__45__cpo6cbeginE:
	.zero		1
	.type		_ZN34_INTERNAL_3dde0b5d_4_k_cu_e452a0da4cuda3std6ranges3__45__cpo6cbeginE,@object
	.size		_ZN34_INTERNAL_3dde0b5d_4_k_cu_e452a0da4cuda3std6ranges3__45__cpo6cbeginE,(_ZN34_INTERNAL_3dde0b5d_4_k_cu_e452a0da6thrust24THRUST_300001_SM_1000_NS12placeholders2_7E - _ZN34_INTERNAL_3dde0b5d_4_k_cu_e452a0da4cuda3std6ranges3__45__cpo6cbeginE)
_ZN34_INTERNAL_3dde0b5d_4_k_cu_e452a0da4cuda3std6ranges3__45__cpo6cbeginE:
	.zero		1
	.type		_ZN34_INTERNAL_3dde0b5d_4_k_cu_e452a0da6thrust24THRUST_300001_SM_1000_NS12placeholders2_7E,@object
	.size		_ZN34_INTERNAL_3dde0b5d_4_k_cu_e452a0da6thrust24THRUST_300001_SM_1000_NS12placeholders2_7E,(_ZN34_INTERNAL_3dde0b5d_4_k_cu_e452a0da4cuda3std3__45__cpo7crbeginE - _ZN34_INTERNAL_3dde0b5d_4_k_cu_e452a0da6thrust24THRUST_300001_SM_1000_NS12placeholders2_7E)
_ZN34_INTERNAL_3dde0b5d_4_k_cu_e452a0da6thrust24THRUST_300001_SM_1000_NS12placeholders2_7E:
	.zero		1
	.type		_ZN34_INTERNAL_3dde0b5d_4_k_cu_e452a0da4cuda3std3__45__cpo7crbeginE,@object
	.size		_ZN34_INTERNAL_3dde0b5d_4_k_cu_e452a0da4cuda3std3__45__cpo7crbeginE,(_ZN34_INTERNAL_3dde0b5d_4_k_cu_e452a0da4cuda3std6ranges3__45__cpo4nextE - _ZN34_INTERNAL_3dde0b5d_4_k_cu_e452a0da4cuda3std3__45__cpo7crbeginE)
_ZN34_INTERNAL_3dde0b5d_4_k_cu_e452a0da4cuda3std3__45__cpo7crbeginE:
	.zero		1
	.type		_ZN34_INTERNAL_3dde0b5d_4_k_cu_e452a0da4cuda3std6ranges3__45__cpo4nextE,@object
	.size		_ZN34_INTERNAL_3dde0b5d_4_k_cu_e452a0da4cuda3std6ranges3__45__cpo4nextE,(_ZN34_INTERNAL_3dde0b5d_4_k_cu_e452a0da4cuda3std6ranges3__45__cpo4swapE - _ZN34_INTERNAL_3dde0b5d_4_k_cu_e452a0da4cuda3std6ranges3__45__cpo4nextE)
_ZN34_INTERNAL_3dde0b5d_4_k_cu_e452a0da4cuda3std6ranges3__45__cpo4nextE:
	.zero		1
	.type		_ZN34_INTERNAL_3dde0b5d_4_k_cu_e452a0da4cuda3std6ranges3__45__cpo4swapE,@object
	.size		_ZN34_INTERNAL_3dde0b5d_4_k_cu_e452a0da4cuda3std6ranges3__45__cpo4swapE,(_ZN34_INTERNAL_3dde0b5d_4_k_cu_e452a0da6thrust24THRUST_300001_SM_1000_NS8cuda_cub10par_nosyncE - _ZN34_INTERNAL_3dde0b5d_4_k_cu_e452a0da4cuda3std6ranges3__45__cpo4swapE)
_ZN34_INTERNAL_3dde0b5d_4_k_cu_e452a0da4cuda3std6ranges3__45__cpo4swapE:
	.zero		1
	.type		_ZN34_INTERNAL_3dde0b5d_4_k_cu_e452a0da6thrust24THRUST_300001_SM_1000_NS8cuda_cub10par_nosyncE,@object
	.size		_ZN34_INTERNAL_3dde0b5d_4_k_cu_e452a0da6thrust24THRUST_300001_SM_1000_NS8cuda_cub10par_nosyncE,(_ZN34_INTERNAL_3dde0b5d_4_k_cu_e452a0da6thrust24THRUST_300001_SM_1000_NS12placeholders2_9E - _ZN34_INTERNAL_3dde0b5d_4_k_cu_e452a0da6thrust24THRUST_300001_SM_1000_NS8cuda_cub10par_nosyncE)
_ZN34_INTERNAL_3dde0b5d_4_k_cu_e452a0da6thrust24THRUST_300001_SM_1000_NS8cuda_cub10par_nosyncE:
	.zero		1
	.type		_ZN34_INTERNAL_3dde0b5d_4_k_cu_e452a0da6thrust24THRUST_300001_SM_1000_NS12placeholders2_9E,@object
	.size		_ZN34_INTERNAL_3dde0b5d_4_k_cu_e452a0da6thrust24THRUST_300001_SM_1000_NS12placeholders2_9E,(_ZN34_INTERNAL_3dde0b5d_4_k_cu_e452a0da4cuda3std3__436_GLOBAL__N__3dde0b5d_4_k_cu_e452a0da6ignoreE - _ZN34_INTERNAL_3dde0b5d_4_k_cu_e452a0da6thrust24THRUST_300001_SM_1000_NS12placeholders2_9E)
_ZN34_INTERNAL_3dde0b5d_4_k_cu_e452a0da6thrust24THRUST_300001_SM_1000_NS12placeholders2_9E:
	.zero		1
	.type		_ZN34_INTERNAL_3dde0b5d_4_k_cu_e452a0da4cuda3std3__436_GLOBAL__N__3dde0b5d_4_k_cu_e452a0da6ignoreE,@object
	.size		_ZN34_INTERNAL_3dde0b5d_4_k_cu_e452a0da4cuda3std3__436_GLOBAL__N__3dde0b5d_4_k_cu_e452a0da6ignoreE,(_ZN34_INTERNAL_3dde0b5d_4_k_cu_e452a0da4cuda3std6ranges3__45__cpo4dataE - _ZN34_INTERNAL_3dde0b5d_4_k_cu_e452a0da4cuda3std3__436_GLOBAL__N__3dde0b5d_4_k_cu_e452a0da6ignoreE)
_ZN34_INTERNAL_3dde0b5d_4_k_cu_e452a0da4cuda3std3__436_GLOBAL__N__3dde0b5d_4_k_cu_e452a0da6ignoreE:
	.zero		1
	.type		_ZN34_INTERNAL_3dde0b5d_4_k_cu_e452a0da4cuda3std6ranges3__45__cpo4dataE,@object
	.size		_ZN34_INTERNAL_3dde0b5d_4_k_cu_e452a0da4cuda3std6ranges3__45__cpo4dataE,(_ZN34_INTERNAL_3dde0b5d_4_k_cu_e452a0da6thrust24THRUST_300001_SM_1000_NS12placeholders2_1E - _ZN34_INTERNAL_3dde0b5d_4_k_cu_e452a0da4cuda3std6ranges3__45__cpo4dataE)
_ZN34_INTERNAL_3dde0b5d_4_k_cu_e452a0da4cuda3std6ranges3__45__cpo4dataE:
	.zero		1
	.type		_ZN34_INTERNAL_3dde0b5d_4_k_cu_e452a0da6thrust24THRUST_300001_SM_1000_NS12placeholders2_1E,@object
	.size		_ZN34_INTERNAL_3dde0b5d_4_k_cu_e452a0da6thrust24THRUST_300001_SM_1000_NS12placeholders2_1E,(_ZN34_INTERNAL_3dde0b5d_4_k_cu_e452a0da4cuda3std3__45__cpo5beginE - _ZN34_INTERNAL_3dde0b5d_4_k_cu_e452a0da6thrust24THRUST_300001_SM_1000_NS12placeholders2_1E)
_ZN34_INTERNAL_3dde0b5d_4_k_cu_e452a0da6thrust24THRUST_300001_SM_1000_NS12placeholders2_1E:
	.zero		1
	.type		_ZN34_INTERNAL_3dde0b5d_4_k_cu_e452a0da4cuda3std3__45__cpo5beginE,@object
	.size		_ZN34_INTERNAL_3dde0b5d_4_k_cu_e452a0da4cuda3std3__45__cpo5beginE,(_ZN34_INTERNAL_3dde0b5d_4_k_cu_e452a0da4cuda3std6ranges3__45__cpo5beginE - _ZN34_INTERNAL_3dde0b5d_4_k_cu_e452a0da4cuda3std3__45__cpo5beginE)
_ZN34_INTERNAL_3dde0b5d_4_k_cu_e452a0da4cuda3std3__45__cpo5beginE:
	.zero		1
	.type		_ZN34_INTERNAL_3dde0b5d_4_k_cu_e452a0da4cuda3std6ranges3__45__cpo5beginE,@object
	.size		_ZN34_INTERNAL_3dde0b5d_4_k_cu_e452a0da4cuda3std6ranges3__45__cpo5beginE,(_ZN34_INTERNAL_3dde0b5d_4_k_cu_e452a0da6thrust24THRUST_300001_SM_1000_NS12placeholders2_5E - _ZN34_INTERNAL_3dde0b5d_4_k_cu_e452a0da4cuda3std6ranges3__45__cpo5beginE)
_ZN34_INTERNAL_3dde0b5d_4_k_cu_e452a0da4cuda3std6ranges3__45__cpo5beginE:
	.zero		1
	.type		_ZN34_INTERNAL_3dde0b5d_4_k_cu_e452a0da6thrust24THRUST_300001_SM_1000_NS12placeholders2_5E,@object
	.size		_ZN34_INTERNAL_3dde0b5d_4_k_cu_e452a0da6thrust24THRUST_300001_SM_1000_NS12placeholders2_5E,(_ZN34_INTERNAL_3dde0b5d_4_k_cu_e452a0da4cuda3std3__45__cpo6rbeginE - _ZN34_INTERNAL_3dde0b5d_4_k_cu_e452a0da6thrust24THRUST_300001_SM_1000_NS12placeholders2_5E)
_ZN34_INTERNAL_3dde0b5d_4_k_cu_e452a0da6thrust24THRUST_300001_SM_1000_NS12placeholders2_5E:
	.zero		1
	.type		_ZN34_INTERNAL_3dde0b5d_4_k_cu_e452a0da4cuda3std3__45__cpo6rbeginE,@object
	.size		_ZN34_INTERNAL_3dde0b5d_4_k_cu_e452a0da4cuda3std3__45__cpo6rbeginE,(_ZN34_INTERNAL_3dde0b5d_4_k_cu_e452a0da4cuda3std6ranges3__45__cpo7advanceE - _ZN34_INTERNAL_3dde0b5d_4_k_cu_e452a0da4cuda3std3__45__cpo6rbeginE)
_ZN34_INTERNAL_3dde0b5d_4_k_cu_e452a0da4cuda3std3__45__cpo6rbeginE:
	.zero		1
	.type		_ZN34_INTERNAL_3dde0b5d_4_k_cu_e452a0da4cuda3std6ranges3__45__cpo7advanceE,@object
	.size		_ZN34_INTERNAL_3dde0b5d_4_k_cu_e452a0da4cuda3std6ranges3__45__cpo7advanceE,(_ZN34_INTERNAL_3dde0b5d_4_k_cu_e452a0da4cuda3std3__47nulloptE - _ZN34_INTERNAL_3dde0b5d_4_k_cu_e452a0da4cuda3std6ranges3__45__cpo7advanceE)
_ZN34_INTERNAL_3dde0b5d_4_k_cu_e452a0da4cuda3std6ranges3__45__cpo7advanceE:
	.zero		1
	.type		_ZN34_INTERNAL_3dde0b5d_4_k_cu_e452a0da4cuda3std3__47nulloptE,@object
	.size		_ZN34_INTERNAL_3dde0b5d_4_k_cu_e452a0da4cuda3std3__47nulloptE,(_ZN34_INTERNAL_3dde0b5d_4_k_cu_e452a0da4cuda3std6ranges3__45__cpo8distanceE - _ZN34_INTERNAL_3dde0b5d_4_k_cu_e452a0da4cuda3std3__47nulloptE)
_ZN34_INTERNAL_3dde0b5d_4_k_cu_e452a0da4cuda3std3__47nulloptE:
	.zero		1
	.type		_ZN34_INTERNAL_3dde0b5d_4_k_cu_e452a0da4cuda3std6ranges3__45__cpo8distanceE,@object
	.size		_ZN34_INTERNAL_3dde0b5d_4_k_cu_e452a0da4cuda3std6ranges3__45__cpo8distanceE,(_ZN34_INTERNAL_3dde0b5d_4_k_cu_e452a0da6thrust24THRUST_300001_SM_1000_NS12placeholders3_10E - _ZN34_INTERNAL_3dde0b5d_4_k_cu_e452a0da4cuda3std6ranges3__45__cpo8distanceE)
_ZN34_INTERNAL_3dde0b5d_4_k_cu_e452a0da4cuda3std6ranges3__45__cpo8distanceE:
	.zero		1
	.type		_ZN34_INTERNAL_3dde0b5d_4_k_cu_e452a0da6thrust24THRUST_300001_SM_1000_NS12placeholders3_10E,@object
	.size		_ZN34_INTERNAL_3dde0b5d_4_k_cu_e452a0da6thrust24THRUST_300001_SM_1000_NS12placeholders3_10E,(_ZN34_INTERNAL_3dde0b5d_4_k_cu_e452a0da4cuda3std3__419piecewise_constructE - _ZN34_INTERNAL_3dde0b5d_4_k_cu_e452a0da6thrust24THRUST_300001_SM_1000_NS12placeholders3_10E)
_ZN34_INTERNAL_3dde0b5d_4_k_cu_e452a0da6thrust24THRUST_300001_SM_1000_NS12placeholders3_10E:
	.zero		1
	.type		_ZN34_INTERNAL_3dde0b5d_4_k_cu_e452a0da4cuda3std3__419piecewise_constructE,@object
	.size		_ZN34_INTERNAL_3dde0b5d_4_k_cu_e452a0da4cuda3std3__419piecewise_constructE,(_ZN34_INTERNAL_3dde0b5d_4_k_cu_e452a0da4cuda3std6ranges3__45__cpo5cdataE - _ZN34_INTERNAL_3dde0b5d_4_k_cu_e452a0da4cuda3std3__419piecewise_constructE)
_ZN34_INTERNAL_3dde0b5d_4_k_cu_e452a0da4cuda3std3__419piecewise_constructE:
	.zero		1
	.type		_ZN34_INTERNAL_3dde0b5d_4_k_cu_e452a0da4cuda3std6ranges3__45__cpo5cdataE,@object
	.size		_ZN34_INTERNAL_3dde0b5d_4_k_cu_e452a0da4cuda3std6ranges3__45__cpo5cdataE,(_ZN34_INTERNAL_3dde0b5d_4_k_cu_e452a0da6thrust24THRUST_300001_SM_1000_NS12placeholders2_2E - _ZN34_INTERNAL_3dde0b5d_4_k_cu_e452a0da4cuda3std6ranges3__45__cpo5cdataE)
_ZN34_INTERNAL_3dde0b5d_4_k_cu_e452a0da4cuda3std6ranges3__45__cpo5cdataE:
	.zero		1
	.type		_ZN34_INTERNAL_3dde0b5d_4_k_cu_e452a0da6thrust24THRUST_300001_SM_1000_NS12placeholders2_2E,@object
	.size		_ZN34_INTERNAL_3dde0b5d_4_k_cu_e452a0da6thrust24THRUST_300001_SM_1000_NS12placeholders2_2E,(_ZN34_INTERNAL_3dde0b5d_4_k_cu_e452a0da4cuda3std3__45__cpo3endE - _ZN34_INTERNAL_3dde0b5d_4_k_cu_e452a0da6thrust24THRUST_300001_SM_1000_NS12placeholders2_2E)
_ZN34_INTERNAL_3dde0b5d_4_k_cu_e452a0da6thrust24THRUST_300001_SM_1000_NS12placeholders2_2E:
	.zero		1
	.type		_ZN34_INTERNAL_3dde0b5d_4_k_cu_e452a0da4cuda3std3__45__cpo3endE,@object
	.size		_ZN34_INTERNAL_3dde0b5d_4_k_cu_e452a0da4cuda3std3__45__cpo3endE,(_ZN34_INTERNAL_3dde0b5d_4_k_cu_e452a0da4cuda3std6ranges3__45__cpo3endE - _ZN34_INTERNAL_3dde0b5d_4_k_cu_e452a0da4cuda3std3__45__cpo3endE)
_ZN34_INTERNAL_3dde0b5d_4_k_cu_e452a0da4cuda3std3__45__cpo3endE:
	.zero		1
	.type		_ZN34_INTERNAL_3dde0b5d_4_k_cu_e452a0da4cuda3std6ranges3__45__cpo3endE,@object
	.size		_ZN34_INTERNAL_3dde0b5d_4_k_cu_e452a0da4cuda3std6ranges3__45__cpo3endE,(_ZN34_INTERNAL_3dde0b5d_4_k_cu_e452a0da6thrust24THRUST_300001_SM_1000_NS12placeholders2_6E - _ZN34_INTERNAL_3dde0b5d_4_k_cu_e452a0da4cuda3std6ranges3__45__cpo3endE)
_ZN34_INTERNAL_3dde0b5d_4_k_cu_e452a0da4cuda3std6ranges3__45__cpo3endE:
	.zero		1
	.type		_ZN34_INTERNAL_3dde0b5d_4_k_cu_e452a0da6thrust24THRUST_300001_SM_1000_NS12placeholders2_6E,@object
	.size		_ZN34_INTERNAL_3dde0b5d_4_k_cu_e452a0da6thrust24THRUST_300001_SM_1000_NS12placeholders2_6E,(_ZN34_INTERNAL_3dde0b5d_4_k_cu_e452a0da4cuda3std3__45__cpo4rendE - _ZN34_INTERNAL_3dde0b5d_4_k_cu_e452a0da6thrust24THRUST_300001_SM_1000_NS12placeholders2_6E)
_ZN34_INTERNAL_3dde0b5d_4_k_cu_e452a0da6thrust24THRUST_300001_SM_1000_NS12placeholders2_6E:
	.zero		1
	.type		_ZN34_INTERNAL_3dde0b5d_4_k_cu_e452a0da4cuda3std3__45__cpo4rendE,@object
	.size		_ZN34_INTERNAL_3dde0b5d_4_k_cu_e452a0da4cuda3std3__45__cpo4rendE,(_ZN34_INTERNAL_3dde0b5d_4_k_cu_e452a0da4cuda3std6ranges3__45__cpo9iter_swapE - _ZN34_INTERNAL_3dde0b5d_4_k_cu_e452a0da4cuda3std3__45__cpo4rendE)
_ZN34_INTERNAL_3dde0b5d_4_k_cu_e452a0da4cuda3std3__45__cpo4rendE:
	.zero		1
	.type		_ZN34_INTERNAL_3dde0b5d_4_k_cu_e452a0da4cuda3std6ranges3__45__cpo9iter_swapE,@object
	.size		_ZN34_INTERNAL_3dde0b5d_4_k_cu_e452a0da4cuda3std6ranges3__45__cpo9iter_swapE,(_ZN34_INTERNAL_3dde0b5d_4_k_cu_e452a0da4cuda3std3__48unexpectE - _ZN34_INTERNAL_3dde0b5d_4_k_cu_e452a0da4cuda3std6ranges3__45__cpo9iter_swapE)
_ZN34_INTERNAL_3dde0b5d_4_k_cu_e452a0da4cuda3std6ranges3__45__cpo9iter_swapE:
	.zero		1
	.type		_ZN34_INTERNAL_3dde0b5d_4_k_cu_e452a0da4cuda3std3__48unexpectE,@object
	.size		_ZN34_INTERNAL_3dde0b5d_4_k_cu_e452a0da4cuda3std3__48unexpectE,(_ZN34_INTERNAL_3dde0b5d_4_k_cu_e452a0da6thrust24THRUST_300001_SM_1000_NS8cuda_cub3parE - _ZN34_INTERNAL_3dde0b5d_4_k_cu_e452a0da4cuda3std3__48unexpectE)
_ZN34_INTERNAL_3dde0b5d_4_k_cu_e452a0da4cuda3std3__48unexpectE:
	.zero		1
	.type		_ZN34_INTERNAL_3dde0b5d_4_k_cu_e452a0da6thrust24THRUST_300001_SM_1000_NS8cuda_cub3parE,@object
	.size		_ZN34_INTERNAL_3dde0b5d_4_k_cu_e452a0da6thrust24THRUST_300001_SM_1000_NS8cuda_cub3parE,(_ZN34_INTERNAL_3dde0b5d_4_k_cu_e452a0da6thrust24THRUST_300001_SM_1000_NS12placeholders2_4E - _ZN34_INTERNAL_3dde0b5d_4_k_cu_e452a0da6thrust24THRUST_300001_SM_1000_NS8cuda_cub3parE)
_ZN34_INTERNAL_3dde0b5d_4_k_cu_e452a0da6thrust24THRUST_300001_SM_1000_NS8cuda_cub3parE:
	.zero		1
	.type		_ZN34_INTERNAL_3dde0b5d_4_k_cu_e452a0da6thrust24THRUST_300001_SM_1000_NS12placeholders2_4E,@object
	.size		_ZN34_INTERNAL_3dde0b5d_4_k_cu_e452a0da6thrust24THRUST_300001_SM_1000_NS12placeholders2_4E,(_ZN34_INTERNAL_3dde0b5d_4_k_cu_e452a0da4cuda3std3__45__cpo4cendE - _ZN34_INTERNAL_3dde0b5d_4_k_cu_e452a0da6thrust24THRUST_300001_SM_1000_NS12placeholders2_4E)
_ZN34_INTERNAL_3dde0b5d_4_k_cu_e452a0da6thrust24THRUST_300001_SM_1000_NS12placeholders2_4E:
	.zero		1
	.type		_ZN34_INTERNAL_3dde0b5d_4_k_cu_e452a0da4cuda3std3__45__cpo4cendE,@object
	.size		_ZN34_INTERNAL_3dde0b5d_4_k_cu_e452a0da4cuda3std3__45__cpo4cendE,(_ZN34_INTERNAL_3dde0b5d_4_k_cu_e452a0da4cuda3std6ranges3__45__cpo4cendE - _ZN34_INTERNAL_3dde0b5d_4_k_cu_e452a0da4cuda3std3__45__cpo4cendE)
_ZN34_INTERNAL_3dde0b5d_4_k_cu_e452a0da4cuda3std3__45__cpo4cendE:
	.zero		1
	.type		_ZN34_INTERNAL_3dde0b5d_4_k_cu_e452a0da4cuda3std6ranges3__45__cpo4cendE,@object
	.size		_ZN34_INTERNAL_3dde0b5d_4_k_cu_e452a0da4cuda3std6ranges3__45__cpo4cendE,(_ZN34_INTERNAL_3dde0b5d_4_k_cu_e452a0da4cuda3std3__420unreachable_sentinelE - _ZN34_INTERNAL_3dde0b5d_4_k_cu_e452a0da4cuda3std6ranges3__45__cpo4cendE)
_ZN34_INTERNAL_3dde0b5d_4_k_cu_e452a0da4cuda3std6ranges3__45__cpo4cendE:
	.zero		1
	.type		_ZN34_INTERNAL_3dde0b5d_4_k_cu_e452a0da4cuda3std3__420unreachable_sentinelE,@object
	.size		_ZN34_INTERNAL_3dde0b5d_4_k_cu_e452a0da4cuda3std3__420unreachable_sentinelE,(_ZN34_INTERNAL_3dde0b5d_4_k_cu_e452a0da4cuda3std6ranges3__45__cpo5ssizeE - _ZN34_INTERNAL_3dde0b5d_4_k_cu_e452a0da4cuda3std3__420unreachable_sentinelE)
_ZN34_INTERNAL_3dde0b5d_4_k_cu_e452a0da4cuda3std3__420unreachable_sentinelE:
	.zero		1
	.type		_ZN34_INTERNAL_3dde0b5d_4_k_cu_e452a0da4cuda3std6ranges3__45__cpo5ssizeE,@object
	.size		_ZN34_INTERNAL_3dde0b5d_4_k_cu_e452a0da4cuda3std6ranges3__45__cpo5ssizeE,(_ZN34_INTERNAL_3dde0b5d_4_k_cu_e452a0da6thrust24THRUST_300001_SM_1000_NS12placeholders2_8E - _ZN34_INTERNAL_3dde0b5d_4_k_cu_e452a0da4cuda3std6ranges3__45__cpo5ssizeE)
_ZN34_INTERNAL_3dde0b5d_4_k_cu_e452a0da4cuda3std6ranges3__45__cpo5ssizeE:
	.zero		1
	.type		_ZN34_INTERNAL_3dde0b5d_4_k_cu_e452a0da6thrust24THRUST_300001_SM_1000_NS12placeholders2_8E,@object
	.size		_ZN34_INTERNAL_3dde0b5d_4_k_cu_e452a0da6thrust24THRUST_300001_SM_1000_NS12placeholders2_8E,(_ZN34_INTERNAL_3dde0b5d_4_k_cu_e452a0da4cuda3std3__45__cpo5crendE - _ZN34_INTERNAL_3dde0b5d_4_k_cu_e452a0da6thrust24THRUST_300001_SM_1000_NS12placeholders2_8E)
_ZN34_INTERNAL_3dde0b5d_4_k_cu_e452a0da6thrust24THRUST_300001_SM_1000_NS12placeholders2_8E:
	.zero		1
	.type		_ZN34_INTERNAL_3dde0b5d_4_k_cu_e452a0da4cuda3std3__45__cpo5crendE,@object
	.size		_ZN34_INTERNAL_3dde0b5d_4_k_cu_e452a0da4cuda3std3__45__cpo5crendE,(_ZN34_INTERNAL_3dde0b5d_4_k_cu_e452a0da4cuda3std6ranges3__45__cpo4prevE - _ZN34_INTERNAL_3dde0b5d_4_k_cu_e452a0da4cuda3std3__45__cpo5crendE)
_ZN34_INTERNAL_3dde0b5d_4_k_cu_e452a0da4cuda3std3__45__cpo5crendE:
	.zero		1
	.type		_ZN34_INTERNAL_3dde0b5d_4_k_cu_e452a0da4cuda3std6ranges3__45__cpo4prevE,@object
	.size		_ZN34_INTERNAL_3dde0b5d_4_k_cu_e452a0da4cuda3std6ranges3__45__cpo4prevE,(_ZN34_INTERNAL_3dde0b5d_4_k_cu_e452a0da4cuda3std6ranges3__45__cpo9iter_moveE - _ZN34_INTERNAL_3dde0b5d_4_k_cu_e452a0da4cuda3std6ranges3__45__cpo4prevE)
_ZN34_INTERNAL_3dde0b5d_4_k_cu_e452a0da4cuda3std6ranges3__45__cpo4prevE:
	.zero		1
	.type		_ZN34_INTERNAL_3dde0b5d_4_k_cu_e452a0da4cuda3std6ranges3__45__cpo9iter_moveE,@object
	.size		_ZN34_INTERNAL_3dde0b5d_4_k_cu_e452a0da4cuda3std6ranges3__45__cpo9iter_moveE,(_ZN34_INTERNAL_3dde0b5d_4_k_cu_e452a0da6thrust24THRUST_300001_SM_1000_NS6system6detail10sequential3seqE - _ZN34_INTERNAL_3dde0b5d_4_k_cu_e452a0da4cuda3std6ranges3__45__cpo9iter_moveE)
_ZN34_INTERNAL_3dde0b5d_4_k_cu_e452a0da4cuda3std6ranges3__45__cpo9iter_moveE:
	.zero		1
	.type		_ZN34_INTERNAL_3dde0b5d_4_k_cu_e452a0da6thrust24THRUST_300001_SM_1000_NS6system6detail10sequential3seqE,@object
	.size		_ZN34_INTERNAL_3dde0b5d_4_k_cu_e452a0da6thrust24THRUST_300001_SM_1000_NS6system6detail10sequential3seqE,(.L_31 - _ZN34_INTERNAL_3dde0b5d_4_k_cu_e452a0da6thrust24THRUST_300001_SM_1000_NS6system6detail10sequential3seqE)
_ZN34_INTERNAL_3dde0b5d_4_k_cu_e452a0da6thrust24THRUST_300001_SM_1000_NS6system6detail10sequential3seqE:
	.zero		1
.L_31:


//--------------------- .nv.shared._Z20calculate_differencePfS_S_S_fS_ --------------------------
	.section	.nv.shared._Z20calculate_differencePfS_S_S_fS_,"aw",@nobits
	.sectionflags	@""
	.align	4
.nv.shared._Z20calculate_differencePfS_S_S_fS_:
	.zero		5120


//--------------------- .nv.constant0._ZN3cub18CUB_300001_SM_10006detail8for_each13static_kernelINS2_12policy_hub_t12policy_500_tElN6thrust24THRUST_300001_SM_1000_NS8cuda_cub20__uninitialized_copy7functorINS7_6detail15normal_iteratorINS7_10device_ptrIfEEEENS7_7pointerIfNS8_3tagENS7_11use_defaultESI_EEEEEEvT0_T1_ --------------------------
	.section	.nv.constant0._ZN3cub18CUB_300001_SM_10006detail8for_each13static_kernelINS2_12policy_hub_t12policy_500_tElN6thrust24THRUST_300001_SM_1000_NS8cuda_cub20__uninitialized_copy7functorINS7_6detail15normal_iteratorINS7_10device_ptrIfEEEENS7_7pointerIfNS8_3tagENS7_11use_defaultESI_EEEEEEvT0_T1_,"a",@progbits
	.sectionflags	@""
	.align	4
.nv.constant0._ZN3cub18CUB_300001_SM_10006detail8for_each13static_kernelINS2_12policy_hub_t12policy_500_tElN6thrust24THRUST_300001_SM_1000_NS8cuda_cub20__uninitialized_copy7functorINS7_6detail15normal_iteratorINS7_10device_ptrIfEEEENS7_7pointerIfNS8_3tagENS7_11use_defaultESI_EEEEEEvT0_T1_:
	.zero		920


//--------------------- .nv.constant0._ZN3cub18CUB_300001_SM_10006detail11EmptyKernelIvEEvv --------------------------
	.section	.nv.constant0._ZN3cub18CUB_300001_SM_10006detail11EmptyKernelIvEEvv,"a",@progbits
	.sectionflags	@""
	.align	4
.nv.constant0._ZN3cub18CUB_300001_SM_10006detail11EmptyKernelIvEEvv:
	.zero		896


//--------------------- .nv.constant0._Z6reducePfS_ --------------------------
	.section	.nv.constant0._Z6reducePfS_,"a",@progbits
	.sectionflags	@""
	.align	4
.nv.constant0._Z6reducePfS_:
	.zero		912


//--------------------- .nv.constant0._Z12block_reducePfS_i --------------------------
	.section	.nv.constant0._Z12block_reducePfS_i,"a",@progbits
	.sectionflags	@""
	.align	4
.nv.constant0._Z12block_reducePfS_i:
	.zero		916


//--------------------- .nv.constant0._Z20calculate_differencePfS_S_S_fS_ --------------------------
	.section	.nv.constant0._Z20calculate_differencePfS_S_S_fS_,"a",@progbits
	.sectionflags	@""
	.align	4
.nv.constant0._Z20calculate_differencePfS_S_S_fS_:
	.zero		944


//--------------------- SYMBOLS --------------------------

	.type		.nv.reservedSmem.offset0,@object
	.size		.nv.reservedSmem.offset0,0x4
	.type		.nv.reservedSmem.cap,@object
	.size		.nv.reservedSmem.cap,0x4
